	.target	sm_100a

	.elftype	@"ET_EXEC"


//--------------------- .note.nv.tkinfo           --------------------------
	.section	.note.nv.tkinfo,"",@"SHT_NOTE"
	.sectionflags	@"SHF_NOTE_NV_TKINFO"
	.tkinfo
        /*0018*/ 	.word	0x00000002
        /*0030*/ 	.string	""
        /*0030*/ 	.string	"ptxas"
        /*0030*/ 	.string	"Cuda compilation tools, release 13.0, V13.0.88"
        /*0030*/ 	.string	"Build cuda_13.0.r13.0/compiler.36424714_0"
        /*0030*/ 	.string	"-arch sm_100a -m 64 "



//--------------------- .note.nv.cuinfo           --------------------------
	.section	.note.nv.cuinfo,"",@"SHT_NOTE"
	.sectionflags	@"SHF_NOTE_NV_CUINFO"
        /*0018*/ 	.short	0x0002
        /*001a*/ 	.short	0x0064
        /*001c*/ 	.short	0x0082
	.zero		2


//--------------------- .nv.info                  --------------------------
	.section	.nv.info,"",@"SHT_CUDA_INFO"
	.align	4


	//----- nvinfo : EIATTR_REGCOUNT
	.align		4
        /*0000*/ 	.byte	0x04, 0x2f
        /*0002*/ 	.short	(.L_19 - .L_18)
	.align		4
.L_18:
        /*0004*/ 	.word	index@(_ZN7cutlass13device_kernelINS_4gemm6kernel13GemmUniversalIN4cute5tupleIJiiiiEEENS1_10collective13CollectiveMmaINS1_35MainloopSm100TmaUmmaWarpSpecializedILi4ELi2ELi4ENS5_IJNS4_1CILi1EEESB_SB_EEEEENS5_IJNSA_ILi128EEESE_NSA_ILi64EEEEEENS_10bfloat16_tENS5_IJlSB_lEEESH_SI_NS4_8TiledMMAINS4_8MMA_AtomIJNS4_20SM100_MMA_F16BF16_SSISH_SH_fLi128ELi128ELNS4_4UMMA5MajorE0ELSN_0ELNSM_7ScaleInE0ELSO_0EEEEEENS4_6LayoutISC_NS5_IJNSA_ILi0EEESS_SS_EEEEENS5_IJNS4_10UnderscoreESV_SV_EEEEENS4_13SM90_TMA_LOADENS4_14ComposedLayoutINS4_7SwizzleILi3ELi4ELi3EEENS4_18smem_ptr_flag_bitsILi16EEENSR_INS5_IJNSA_ILi8EEESF_EEENS5_IJSF_SB_EEEEEEEvNS4_8identityESY_S18_vS19_EENS_8epilogue10collective18CollectiveEpilogueINS1B_23Sm100TmaWarpSpecializedILi4ELi2ELi32ELb1ELb0EEEJSG_NS5_IJNSR_ISE_SB_EENSR_INSA_ILi32EEESB_EEEEESH_SI_SH_SI_NS1B_6fusion15FusionCallbacksIS1F_NS1K_17LinearCombinationISH_fSH_fLNS_15FloatRoundStyleE2EEESG_S1J_JEEENS4_5SM1004TMEM4LOAD26SM100_TMEM_LOAD_32dp32b32xESY_NSZ_INS10_ILi2ELi4ELi3EEES13_NSR_INS5_IJS14_S1H_EEENS5_IJS1H_SB_EEEEEEENS4_39AutoVectorizingCopyWithAssumedAlignmentILi128EEENS4_14SM90_TMA_STOREES1Y_S20_S20_EEEvvEEEEvNT_6ParamsE)
        /*0008*/ 	.word	0x0000006e


	//----- nvinfo : EIATTR_FRAME_SIZE
	.align		4
.L_19:
        /*000c*/ 	.byte	0x04, 0x11
        /*000e*/ 	.short	(.L_21 - .L_20)
	.align		4
.L_20:
        /*0010*/ 	.word	index@($__internal_2_$__cuda_sm10x_tcgen05_guardrail_trap_unallocated_columns_being_dealloced)
        /*0014*/ 	.word	0x00000000


	//----- nvinfo : EIATTR_FRAME_SIZE
	.align		4
.L_21:
        /*0018*/ 	.byte	0x04, 0x11
        /*001a*/ 	.short	(.L_23 - .L_22)
	.align		4
.L_22:
        /*001c*/ 	.word	index@($__internal_1_$__cuda_sm10x_tcgen05_guardrail_trap_phase_invalid_during_alloc)
        /*0020*/ 	.word	0x00000000


	//----- nvinfo : EIATTR_FRAME_SIZE
	.align		4
.L_23:
        /*0024*/ 	.byte	0x04, 0x11
        /*0026*/ 	.short	(.L_25 - .L_24)
	.align		4
.L_24:
        /*0028*/ 	.word	index@($__internal_0_$__cuda_sm10x_tcgen05_guardrail_trap_col_being_dealloced_not_returned_by_alloc)
        /*002c*/ 	.word	0x00000000


	//----- nvinfo : EIATTR_FRAME_SIZE
	.align		4
.L_25:
        /*0030*/ 	.byte	0x04, 0x11
        /*0032*/ 	.short	(.L_27 - .L_26)
	.align		4
.L_26:
        /*0034*/ 	.word	index@(_ZN7cutlass13device_kernelINS_4gemm6kernel13GemmUniversalIN4cute5tupleIJiiiiEEENS1_10collective13CollectiveMmaINS1_35MainloopSm100TmaUmmaWarpSpecializedILi4ELi2ELi4ENS5_IJNS4_1CILi1EEESB_SB_EEEEENS5_IJNSA_ILi128EEESE_NSA_ILi64EEEEEENS_10bfloat16_tENS5_IJlSB_lEEESH_SI_NS4_8TiledMMAINS4_8MMA_AtomIJNS4_20SM100_MMA_F16BF16_SSISH_SH_fLi128ELi128ELNS4_4UMMA5MajorE0ELSN_0ELNSM_7ScaleInE0ELSO_0EEEEEENS4_6LayoutISC_NS5_IJNSA_ILi0EEESS_SS_EEEEENS5_IJNS4_10UnderscoreESV_SV_EEEEENS4_13SM90_TMA_LOADENS4_14ComposedLayoutINS4_7SwizzleILi3ELi4ELi3EEENS4_18smem_ptr_flag_bitsILi16EEENSR_INS5_IJNSA_ILi8EEESF_EEENS5_IJSF_SB_EEEEEEEvNS4_8identityESY_S18_vS19_EENS_8epilogue10collective18CollectiveEpilogueINS1B_23Sm100TmaWarpSpecializedILi4ELi2ELi32ELb1ELb0EEEJSG_NS5_IJNSR_ISE_SB_EENSR_INSA_ILi32EEESB_EEEEESH_SI_SH_SI_NS1B_6fusion15FusionCallbacksIS1F_NS1K_17LinearCombinationISH_fSH_fLNS_15FloatRoundStyleE2EEESG_S1J_JEEENS4_5SM1004TMEM4LOAD26SM100_TMEM_LOAD_32dp32b32xESY_NSZ_INS10_ILi2ELi4ELi3EEES13_NSR_INS5_IJS14_S1H_EEENS5_IJS1H_SB_EEEEEEENS4_39AutoVectorizingCopyWithAssumedAlignmentILi128EEENS4_14SM90_TMA_STOREES1Y_S20_S20_EEEvvEEEEvNT_6ParamsE)
        /*0038*/ 	.word	0x00000000


	//----- nvinfo : EIATTR_MIN_STACK_SIZE
	.align		4
.L_27:
        /*003c*/ 	.byte	0x04, 0x12
        /*003e*/ 	.short	(.L_29 - .L_28)
	.align		4
.L_28:
        /*0040*/ 	.word	index@(_ZN7cutlass13device_kernelINS_4gemm6kernel13GemmUniversalIN4cute5tupleIJiiiiEEENS1_10collective13CollectiveMmaINS1_35MainloopSm100TmaUmmaWarpSpecializedILi4ELi2ELi4ENS5_IJNS4_1CILi1EEESB_SB_EEEEENS5_IJNSA_ILi128EEESE_NSA_ILi64EEEEEENS_10bfloat16_tENS5_IJlSB_lEEESH_SI_NS4_8TiledMMAINS4_8MMA_AtomIJNS4_20SM100_MMA_F16BF16_SSISH_SH_fLi128ELi128ELNS4_4UMMA5MajorE0ELSN_0ELNSM_7ScaleInE0ELSO_0EEEEEENS4_6LayoutISC_NS5_IJNSA_ILi0EEESS_SS_EEEEENS5_IJNS4_10UnderscoreESV_SV_EEEEENS4_13SM90_TMA_LOADENS4_14ComposedLayoutINS4_7SwizzleILi3ELi4ELi3EEENS4_18smem_ptr_flag_bitsILi16EEENSR_INS5_IJNSA_ILi8EEESF_EEENS5_IJSF_SB_EEEEEEEvNS4_8identityESY_S18_vS19_EENS_8epilogue10collective18CollectiveEpilogueINS1B_23Sm100TmaWarpSpecializedILi4ELi2ELi32ELb1ELb0EEEJSG_NS5_IJNSR_ISE_SB_EENSR_INSA_ILi32EEESB_EEEEESH_SI_SH_SI_NS1B_6fusion15FusionCallbacksIS1F_NS1K_17LinearCombinationISH_fSH_fLNS_15FloatRoundStyleE2EEESG_S1J_JEEENS4_5SM1004TMEM4LOAD26SM100_TMEM_LOAD_32dp32b32xESY_NSZ_INS10_ILi2ELi4ELi3EEES13_NSR_INS5_IJS14_S1H_EEENS5_IJS1H_SB_EEEEEEENS4_39AutoVectorizingCopyWithAssumedAlignmentILi128EEENS4_14SM90_TMA_STOREES1Y_S20_S20_EEEvvEEEEvNT_6ParamsE)
        /*0044*/ 	.word	0x00000000
.L_29:


//--------------------- .nv.compat                --------------------------
	.section	.nv.compat,"",@"SHT_CUDA_COMPAT_INFO"
	.align	4
        /*0000*/ 	.byte	0x02, 0x09, 0x01, 0x00, 0x02, 0x02, 0x02, 0x00, 0x02, 0x05, 0x05, 0x00, 0x03, 0x07, 0x01, 0x01
        /*0010*/ 	.byte	0x02, 0x03, 0x01, 0x00, 0x02, 0x06, 0x01, 0x00, 0x04, 0x0b, 0x08, 0x00, 0x09, 0x00, 0x00, 0x00
        /*0020*/ 	.byte	0x00, 0x00, 0x00, 0x00


//--------------------- .nv.info._ZN7cutlass13device_kernelINS_4gemm6kernel13GemmUniversalIN4cute5tupleIJiiiiEEENS1_10collective13CollectiveMmaINS1_35MainloopSm100TmaUmmaWarpSpecializedILi4ELi2ELi4ENS5_IJNS4_1CILi1EEESB_SB_EEEEENS5_IJNSA_ILi128EEESE_NSA_ILi64EEEEEENS_10bfloat16_tENS5_IJlSB_lEEESH_SI_NS4_8TiledMMAINS4_8MMA_AtomIJNS4_20SM100_MMA_F16BF16_SSISH_SH_fLi128ELi128ELNS4_4UMMA5MajorE0ELSN_0ELNSM_7ScaleInE0ELSO_0EEEEEENS4_6LayoutISC_NS5_IJNSA_ILi0EEESS_SS_EEEEENS5_IJNS4_10UnderscoreESV_SV_EEEEENS4_13SM90_TMA_LOADENS4_14ComposedLayoutINS4_7SwizzleILi3ELi4ELi3EEENS4_18smem_ptr_flag_bitsILi16EEENSR_INS5_IJNSA_ILi8EEESF_EEENS5_IJSF_SB_EEEEEEEvNS4_8identityESY_S18_vS19_EENS_8epilogue10collective18CollectiveEpilogueINS1B_23Sm100TmaWarpSpecializedILi4ELi2ELi32ELb1ELb0EEEJSG_NS5_IJNSR_ISE_SB_EENSR_INSA_ILi32EEESB_EEEEESH_SI_SH_SI_NS1B_6fusion15FusionCallbacksIS1F_NS1K_17LinearCombinationISH_fSH_fLNS_15FloatRoundStyleE2EEESG_S1J_JEEENS4_5SM1004TMEM4LOAD26SM100_TMEM_LOAD_32dp32b32xESY_NSZ_INS10_ILi2ELi4ELi3EEES13_NSR_INS5_IJS14_S1H_EEENS5_IJS1H_SB_EEEEEEENS4_39AutoVectorizingCopyWithAssumedAlignmentILi128EEENS4_14SM90_TMA_STOREES1Y_S20_S20_EEEvvEEEEvNT_6ParamsE --------------------------
	.section	.nv.info._ZN7cutlass13device_kernelINS_4gemm6kernel13GemmUniversalIN4cute5tupleIJiiiiEEENS1_10collective13CollectiveMmaINS1_35MainloopSm100TmaUmmaWarpSpecializedILi4ELi2ELi4ENS5_IJNS4_1CILi1EEESB_SB_EEEEENS5_IJNSA_ILi128EEESE_NSA_ILi64EEEEEENS_10bfloat16_tENS5_IJlSB_lEEESH_SI_NS4_8TiledMMAINS4_8MMA_AtomIJNS4_20SM100_MMA_F16BF16_SSISH_SH_fLi128ELi128ELNS4_4UMMA5MajorE0ELSN_0ELNSM_7ScaleInE0ELSO_0EEEEEENS4_6LayoutISC_NS5_IJNSA_ILi0EEESS_SS_EEEEENS5_IJNS4_10UnderscoreESV_SV_EEEEENS4_13SM90_TMA_LOADENS4_14ComposedLayoutINS4_7SwizzleILi3ELi4ELi3EEENS4_18smem_ptr_flag_bitsILi16EEENSR_INS5_IJNSA_ILi8EEESF_EEENS5_IJSF_SB_EEEEEEEvNS4_8identityESY_S18_vS19_EENS_8epilogue10collective18CollectiveEpilogueINS1B_23Sm100TmaWarpSpecializedILi4ELi2ELi32ELb1ELb0EEEJSG_NS5_IJNSR_ISE_SB_EENSR_INSA_ILi32EEESB_EEEEESH_SI_SH_SI_NS1B_6fusion15FusionCallbacksIS1F_NS1K_17LinearCombinationISH_fSH_fLNS_15FloatRoundStyleE2EEESG_S1J_JEEENS4_5SM1004TMEM4LOAD26SM100_TMEM_LOAD_32dp32b32xESY_NSZ_INS10_ILi2ELi4ELi3EEES13_NSR_INS5_IJS14_S1H_EEENS5_IJS1H_SB_EEEEEEENS4_39AutoVectorizingCopyWithAssumedAlignmentILi128EEENS4_14SM90_TMA_STOREES1Y_S20_S20_EEEvvEEEEvNT_6ParamsE,"",@"SHT_CUDA_INFO"
	.sectionflags	@""
	.align	4


	//----- nvinfo : EIATTR_CUDA_API_VERSION
	.align		4
        /*0000*/ 	.byte	0x04, 0x37
        /*0002*/ 	.short	(.L_31 - .L_30)
.L_30:
        /*0004*/ 	.word	0x00000082


	//----- nvinfo : EIATTR_KPARAM_INFO
	.align		4
.L_31:
        /*0008*/ 	.byte	0x04, 0x17
        /*000a*/ 	.short	(.L_33 - .L_32)
.L_32:
        /*000c*/ 	.word	0x00000000
        /*0010*/ 	.short	0x0000
        /*0012*/ 	.short	0x0000
        /*0014*/ 	.byte	0x00, 0xf0, 0x01, 0x20


	//----- nvinfo : EIATTR_AT_ENTRY_FRAGMENTS
	.align		4
.L_33:
        /*0018*/ 	.byte	0x04, 0x4f
        /*001a*/ 	.short	(.L_35 - .L_34)


	//   ....[0]....
.L_34:
        /*001c*/ 	.word	0x00000006


	//----- nvinfo : EIATTR_RESERVED_SMEM_USED
	.align		4
.L_35:
        /*0020*/ 	.byte	0x01, 0x41
	.zero		2


	//----- nvinfo : EIATTR_SPARSE_MMA_MASK
	.align		4
        /*0024*/ 	.byte	0x03, 0x50
        /*0026*/ 	.short	0x0000


	//----- nvinfo : EIATTR_TCGEN05_1CTA_USED
	.align		4
        /*0028*/ 	.byte	0x01, 0x51
	.zero		2


	//----- nvinfo : EIATTR_MAXREG_COUNT
	.align		4
        /*002c*/ 	.byte	0x03, 0x1b
        /*002e*/ 	.short	0x00ff


	//----- nvinfo : EIATTR_NUM_BARRIERS
	.align		4
        /*0030*/ 	.byte	0x02, 0x4c
        /*0032*/ 	.byte	0x07
	.zero		1


	//----- nvinfo : EIATTR_EXTERNS
	.align		4
        /*0034*/ 	.byte	0x04, 0x0f
        /*0036*/ 	.short	(.L_37 - .L_36)


	//   ....[0]....
	.align		4
.L_36:
        /*0038*/ 	.word	index@(__assertfail)


	//----- nvinfo : EIATTR_MERCURY_ISA_VERSION
	.align		4
.L_37:
        /*003c*/ 	.byte	0x03, 0x5f
        /*003e*/ 	.short	0x0101


	//----- nvinfo : EIATTR_INT_WARP_WIDE_INSTR_OFFSETS
	.align		4
        /*0040*/ 	.byte	0x04, 0x31
        /*0042*/ 	.short	(.L_39 - .L_38)


	//   ....[0]....
.L_38:
        /*0044*/ 	.word	0x00001dc0


	//   ....[1]....
        /*0048*/ 	.word	0x00003800


	//   ....[2]....
        /*004c*/ 	.word	0x00003830


	//   ....[3]....
        /*0050*/ 	.word	0x00003880


	//   ....[4]....
        /*0054*/ 	.word	0x000041a0


	//   ....[5]....
        /*0058*/ 	.word	0x00004200


	//   ....[6]....
        /*005c*/ 	.word	0x000042e0


	//   ....[7]....
        /*0060*/ 	.word	0x00004350


	//   ....[8]....
        /*0064*/ 	.word	0x00004460


	//   ....[9]....
        /*0068*/ 	.word	0x000044f0


	//   ....[10]....
        /*006c*/ 	.word	0x000046c0


	//   ....[11]....
        /*0070*/ 	.word	0x00004820


	//----- nvinfo : EIATTR_COOP_GROUP_MASK_REGIDS
	.align		4
.L_39:
        /*0074*/ 	.byte	0x04, 0x29
        /*0076*/ 	.short	(.L_41 - .L_40)


	//   ....[0]....
.L_40:
        /*0078*/ 	.word	0xffffffff


	//   ....[1]....
        /*007c*/ 	.word	0xffffffff


	//   ....[2]....
        /*0080*/ 	.word	0xffffffff


	//   ....[3]....
        /*0084*/ 	.word	0xffffffff


	//   ....[4]....
        /*0088*/ 	.word	0xffffffff


	//   ....[5]....
        /*008c*/ 	.word	0xffffffff


	//   ....[6]....
        /*0090*/ 	.word	0xffffffff


	//   ....[7]....
        /*0094*/ 	.word	0xffffffff


	//   ....[8]....
        /*0098*/ 	.word	0xffffffff


	//   ....[9]....
        /*009c*/ 	.word	0xffffffff


	//   ....[10]....
        /*00a0*/ 	.word	0xffffffff


	//   ....[11]....
        /*00a4*/ 	.word	0xffffffff


	//   ....[12]....
        /*00a8*/ 	.word	0xffffffff


	//----- nvinfo : EIATTR_COOP_GROUP_INSTR_OFFSETS
	.align		4
.L_41:
        /*00ac*/ 	.byte	0x04, 0x28
        /*00ae*/ 	.short	(.L_43 - .L_42)


	//   ....[0]....
.L_42:
        /*00b0*/ 	.word	0x00000090


	//   ....[1]....
        /*00b4*/ 	.word	0x000004d0


	//   ....[2]....
        /*00b8*/ 	.word	0x00000640


	//   ....[3]....
        /*00bc*/ 	.word	0x000007e0


	//   ....[4]....
        /*00c0*/ 	.word	0x000008e0


	//   ....[5]....
        /*00c4*/ 	.word	0x00000a50


	//   ....[6]....
        /*00c8*/ 	.word	0x00000bf0


	//   ....[7]....
        /*00cc*/ 	.word	0x00001ca0


	//   ....[8]....
        /*00d0*/ 	.word	0x00002a80


	//   ....[9]....
        /*00d4*/ 	.word	0x00002c90


	//   ....[10]....
        /*00d8*/ 	.word	0x00002cc0


	//   ....[11]....
        /*00dc*/ 	.word	0x000036f0


	//   ....[12]....
        /*00e0*/ 	.word	0x00003920


	//----- nvinfo : EIATTR_VRC_CTA_INIT_COUNT
	.align		4
.L_43:
        /*00e4*/ 	.byte	0x02, 0x4a
        /*00e6*/ 	.byte	0x80
	.zero		1


	//----- nvinfo : EIATTR_SYSCALL_OFFSETS
	.align		4
        /*00e8*/ 	.byte	0x04, 0x46
        /*00ea*/ 	.short	(.L_45 - .L_44)


	//   ....[0]....
.L_44:
        /*00ec*/ 	.word	0x000052a0


	//   ....[1]....
        /*00f0*/ 	.word	0x00005390


	//   ....[2]....
        /*00f4*/ 	.word	0x00005b00


	//   ....[3]....
        /*00f8*/ 	.word	0x00006780


	//   ....[4]....
        /*00fc*/ 	.word	0x000073d0


	//   ....[5]....
        /*0100*/ 	.word	0x00008020


	//----- nvinfo : EIATTR_MBARRIER_INSTR_OFFSETS
	.align		4
.L_45:
        /*0104*/ 	.byte	0x04, 0x39
        /*0106*/ 	.short	(.L_47 - .L_46)


	//   ....[0]....
.L_46:
        /*0108*/ 	.word	0x000005b0
        /*010c*/ 	.word	0x000000ff
        /*0110*/ 	.word	0x00000000
        /*0114*/ 	.short	0x0100
        /*0116*/ 	.byte	0x05
	.zero		1


	//   ....[1]....
        /*0118*/ 	.word	0x000005c0
        /*011c*/ 	.word	0x000000ff
        /*0120*/ 	.word	0x00000020
        /*0124*/ 	.short	0x0100
        /*0126*/ 	.byte	0x05
	.zero		1


	//   ....[2]....
        /*0128*/ 	.word	0x000005d0
        /*012c*/ 	.word	0x000000ff
        /*0130*/ 	.word	0x00000008
        /*0134*/ 	.short	0x0100
        /*0136*/ 	.byte	0x05
	.zero		1


	//   ....[3]....
        /*0138*/ 	.word	0x000005e0
        /*013c*/ 	.word	0x000000ff
        /*0140*/ 	.word	0x00000028
        /*0144*/ 	.short	0x0100
        /*0146*/ 	.byte	0x05
	.zero		1


	//   ....[4]....
        /*0148*/ 	.word	0x000005f0
        /*014c*/ 	.word	0x000000ff
        /*0150*/ 	.word	0x00000010
        /*0154*/ 	.short	0x0100
        /*0156*/ 	.byte	0x05
	.zero		1


	//   ....[5]....
        /*0158*/ 	.word	0x00000600
        /*015c*/ 	.word	0x000000ff
        /*0160*/ 	.word	0x00000030
        /*0164*/ 	.short	0x0100
        /*0166*/ 	.byte	0x05
	.zero		1


	//   ....[6]....
        /*0168*/ 	.word	0x00000610
        /*016c*/ 	.word	0x000000ff
        /*0170*/ 	.word	0x00000018
        /*0174*/ 	.short	0x0100
        /*0176*/ 	.byte	0x05
	.zero		1


	//   ....[7]....
        /*0178*/ 	.word	0x00000620
        /*017c*/ 	.word	0x000000ff
        /*0180*/ 	.word	0x00000038
        /*0184*/ 	.short	0x0100
        /*0186*/ 	.byte	0x05
	.zero		1


	//   ....[8]....
        /*0188*/ 	.word	0x00000750
        /*018c*/ 	.word	0x000000ff
        /*0190*/ 	.word	0x00000040
        /*0194*/ 	.short	0x0100
        /*0196*/ 	.byte	0x07
	.zero		1


	//   ....[9]....
        /*0198*/ 	.word	0x00000760
        /*019c*/ 	.word	0x000000ff
        /*01a0*/ 	.word	0x00000060
        /*01a4*/ 	.short	0x0100
        /*01a6*/ 	.byte	0x07
	.zero		1


	//   ....[10]....
        /*01a8*/ 	.word	0x00000770
        /*01ac*/ 	.word	0x000000ff
        /*01b0*/ 	.word	0x00000048
        /*01b4*/ 	.short	0x0100
        /*01b6*/ 	.byte	0x07
	.zero		1


	//   ....[11]....
        /*01b8*/ 	.word	0x00000780
        /*01bc*/ 	.word	0x000000ff
        /*01c0*/ 	.word	0x00000068
        /*01c4*/ 	.short	0x0100
        /*01c6*/ 	.byte	0x07
	.zero		1


	//   ....[12]....
        /*01c8*/ 	.word	0x00000790
        /*01cc*/ 	.word	0x000000ff
        /*01d0*/ 	.word	0x00000050
        /*01d4*/ 	.short	0x0100
        /*01d6*/ 	.byte	0x07
	.zero		1


	//   ....[13]....
        /*01d8*/ 	.word	0x000007a0
        /*01dc*/ 	.word	0x000000ff
        /*01e0*/ 	.word	0x00000070
        /*01e4*/ 	.short	0x0100
        /*01e6*/ 	.byte	0x07
	.zero		1


	//   ....[14]....
        /*01e8*/ 	.word	0x000007b0
        /*01ec*/ 	.word	0x000000ff
        /*01f0*/ 	.word	0x00000058
        /*01f4*/ 	.short	0x0100
        /*01f6*/ 	.byte	0x07
	.zero		1


	//   ....[15]....
        /*01f8*/ 	.word	0x000007c0
        /*01fc*/ 	.word	0x000000ff
        /*0200*/ 	.word	0x00000078
        /*0204*/ 	.short	0x0100
        /*0206*/ 	.byte	0x07
	.zero		1


	//   ....[16]....
        /*0208*/ 	.word	0x000008b0
        /*020c*/ 	.word	0x000000ff
        /*0210*/ 	.word	0x00000080
        /*0214*/ 	.short	0x0100
        /*0216*/ 	.byte	0x05
	.zero		1


	//   ....[17]....
        /*0218*/ 	.word	0x000008c0
        /*021c*/ 	.word	0x000000ff
        /*0220*/ 	.word	0x00000088
        /*0224*/ 	.short	0x0100
        /*0226*/ 	.byte	0x05
	.zero		1


	//   ....[18]....
        /*0228*/ 	.word	0x00000a00
        /*022c*/ 	.word	0x000000ff
        /*0230*/ 	.word	0x00000090
        /*0234*/ 	.short	0x0100
        /*0236*/ 	.byte	0x05
	.zero		1


	//   ....[19]....
        /*0238*/ 	.word	0x00000a10
        /*023c*/ 	.word	0x000000ff
        /*0240*/ 	.word	0x000000a0
        /*0244*/ 	.short	0x0100
        /*0246*/ 	.byte	0x05
	.zero		1


	//   ....[20]....
        /*0248*/ 	.word	0x00000a20
        /*024c*/ 	.word	0x000000ff
        /*0250*/ 	.word	0x00000098
        /*0254*/ 	.short	0x0100
        /*0256*/ 	.byte	0x05
	.zero		1


	//   ....[21]....
        /*0258*/ 	.word	0x00000a30
        /*025c*/ 	.word	0x000000ff
        /*0260*/ 	.word	0x000000a8
        /*0264*/ 	.short	0x0100
        /*0266*/ 	.byte	0x05
	.zero		1


	//   ....[22]....
        /*0268*/ 	.word	0x00000b60
        /*026c*/ 	.word	0x000000ff
        /*0270*/ 	.word	0x000000b0
        /*0274*/ 	.short	0x0100
        /*0276*/ 	.byte	0x07
	.zero		1


	//   ....[23]....
        /*0278*/ 	.word	0x00000b70
        /*027c*/ 	.word	0x000000ff
        /*0280*/ 	.word	0x000000d0
        /*0284*/ 	.short	0x0100
        /*0286*/ 	.byte	0x07
	.zero		1


	//   ....[24]....
        /*0288*/ 	.word	0x00000b80
        /*028c*/ 	.word	0x000000ff
        /*0290*/ 	.word	0x000000b8
        /*0294*/ 	.short	0x0100
        /*0296*/ 	.byte	0x07
	.zero		1


	//   ....[25]....
        /*0298*/ 	.word	0x00000b90
        /*029c*/ 	.word	0x000000ff
        /*02a0*/ 	.word	0x000000d8
        /*02a4*/ 	.short	0x0100
        /*02a6*/ 	.byte	0x07
	.zero		1


	//   ....[26]....
        /*02a8*/ 	.word	0x00000ba0
        /*02ac*/ 	.word	0x000000ff
        /*02b0*/ 	.word	0x000000c0
        /*02b4*/ 	.short	0x0100
        /*02b6*/ 	.byte	0x07
	.zero		1


	//   ....[27]....
        /*02b8*/ 	.word	0x00000bb0
        /*02bc*/ 	.word	0x000000ff
        /*02c0*/ 	.word	0x000000e0
        /*02c4*/ 	.short	0x0100
        /*02c6*/ 	.byte	0x07
	.zero		1


	//   ....[28]....
        /*02c8*/ 	.word	0x00000bc0
        /*02cc*/ 	.word	0x000000ff
        /*02d0*/ 	.word	0x000000c8
        /*02d4*/ 	.short	0x0100
        /*02d6*/ 	.byte	0x07
	.zero		1


	//   ....[29]....
        /*02d8*/ 	.word	0x00000bd0
        /*02dc*/ 	.word	0x000000ff
        /*02e0*/ 	.word	0x000000e8
        /*02e4*/ 	.short	0x0100
        /*02e6*/ 	.byte	0x07
	.zero		1


	//   ....[30]....
        /*02e8*/ 	.word	0x00000cc0
        /*02ec*/ 	.word	0x000000ff
        /*02f0*/ 	.word	0x000000f0
        /*02f4*/ 	.short	0x0100
        /*02f6*/ 	.byte	0x05
	.zero		1


	//   ....[31]....
        /*02f8*/ 	.word	0x00000cd0
        /*02fc*/ 	.word	0x000000ff
        /*0300*/ 	.word	0x00000100
        /*0304*/ 	.short	0x0100
        /*0306*/ 	.byte	0x05
	.zero		1


	//   ....[32]....
        /*0308*/ 	.word	0x00000ce0
        /*030c*/ 	.word	0x000000ff
        /*0310*/ 	.word	0x000000f8
        /*0314*/ 	.short	0x0100
        /*0316*/ 	.byte	0x05
	.zero		1


	//   ....[33]....
        /*0318*/ 	.word	0x00000cf0
        /*031c*/ 	.word	0x000000ff
        /*0320*/ 	.word	0x00000108
        /*0324*/ 	.short	0x0100
        /*0326*/ 	.byte	0x05
	.zero		1


	//   ....[34]....
        /*0328*/ 	.word	0x000015c0
        /*032c*/ 	.word	0x00000002
        /*0330*/ 	.word	0x00000100
        /*0334*/ 	.short	0x010a
        /*0336*/ 	.byte	0xff
	.zero		1


	//   ....[35]....
        /*0338*/ 	.word	0x000015f0
        /*033c*/ 	.word	0x00000002
        /*0340*/ 	.word	0x000000f0
        /*0344*/ 	.short	0x0101
        /*0346*/ 	.byte	0xff
	.zero		1


	//   ....[36]....
        /*0348*/ 	.word	0x000016c0
        /*034c*/ 	.word	0x000000ff
        /*0350*/ 	.word	0x00000020
        /*0354*/ 	.short	0x010a
        /*0356*/ 	.byte	0x08
	.zero		1


	//   ....[37]....
        /*0358*/ 	.word	0x00001760
        /*035c*/ 	.word	0x000000ff
        /*0360*/ 	.word	0x00000020
        /*0364*/ 	.short	0x010a
        /*0366*/ 	.byte	0x21
	.zero		1


	//   ....[38]....
        /*0368*/ 	.word	0x000018c0
        /*036c*/ 	.word	0x000000ff
        /*0370*/ 	.word	0x00000020
        /*0374*/ 	.short	0x010a
        /*0376*/ 	.byte	0x08
	.zero		1


	//   ....[39]....
        /*0378*/ 	.word	0x000019b0
        /*037c*/ 	.word	0x000000ff
        /*0380*/ 	.word	0x00000088
        /*0384*/ 	.short	0x0101
        /*0386*/ 	.byte	0x04
	.zero		1


	//   ....[40]....
        /*0388*/ 	.word	0x000019d0
        /*038c*/ 	.word	0x000000ff
        /*0390*/ 	.word	0x00000020
        /*0394*/ 	.short	0x010a
        /*0396*/ 	.byte	0x08
	.zero		1


	//   ....[41]....
        /*0398*/ 	.word	0x00001a50
        /*039c*/ 	.word	0x000000ff
        /*03a0*/ 	.word	0x00000020
        /*03a4*/ 	.short	0x010a
        /*03a6*/ 	.byte	0x11
	.zero		1


	//   ....[42]....
        /*03a8*/ 	.word	0x00001bb0
        /*03ac*/ 	.word	0x000000ff
        /*03b0*/ 	.word	0x00000020
        /*03b4*/ 	.short	0x010a
        /*03b6*/ 	.byte	0x08
	.zero		1


	//   ....[43]....
        /*03b8*/ 	.word	0x00001cd0
        /*03bc*/ 	.word	0x00000002
        /*03c0*/ 	.word	0x00000090
        /*03c4*/ 	.short	0x010a
        /*03c6*/ 	.byte	0xff
	.zero		1


	//   ....[44]....
        /*03c8*/ 	.word	0x00001d90
        /*03cc*/ 	.word	0x00000002
        /*03d0*/ 	.word	0x00000000
        /*03d4*/ 	.short	0x0101
        /*03d6*/ 	.byte	0xff
	.zero		1


	//   ....[45]....
        /*03d8*/ 	.word	0x000022f0
        /*03dc*/ 	.word	0x000000ff
        /*03e0*/ 	.word	0x00000000
        /*03e4*/ 	.short	0x010a
        /*03e6*/ 	.byte	0x05
	.zero		1


	//   ....[46]....
        /*03e8*/ 	.word	0x00002380
        /*03ec*/ 	.word	0x000000ff
        /*03f0*/ 	.word	0x00000000
        /*03f4*/ 	.short	0x010a
        /*03f6*/ 	.byte	0x05
	.zero		1


	//   ....[47]....
        /*03f8*/ 	.word	0x00002410
        /*03fc*/ 	.word	0x000000ff
        /*0400*/ 	.word	0x00000000
        /*0404*/ 	.short	0x010a
        /*0406*/ 	.byte	0x05
	.zero		1


	//   ....[48]....
        /*0408*/ 	.word	0x000024b0
        /*040c*/ 	.word	0x00000000
        /*0410*/ 	.word	0x00000000
        /*0414*/ 	.short	0x010a
        /*0416*/ 	.byte	0xff
	.zero		1


	//   ....[49]....
        /*0418*/ 	.word	0x000025d0
        /*041c*/ 	.word	0x00000000
        /*0420*/ 	.word	0x000000f0
        /*0424*/ 	.short	0x010a
        /*0426*/ 	.byte	0xff
	.zero		1


	//   ....[50]....
        /*0428*/ 	.word	0x00002640
        /*042c*/ 	.word	0x00000000
        /*0430*/ 	.word	0x00000000
        /*0434*/ 	.short	0x0101
        /*0436*/ 	.byte	0xff
	.zero		1


	//   ....[51]....
        /*0438*/ 	.word	0x00002660
        /*043c*/ 	.word	0x000000ff
        /*0440*/ 	.word	0x000000a0
        /*0444*/ 	.short	0x010a
        /*0446*/ 	.byte	0x05
	.zero		1


	//   ....[52]....
        /*0448*/ 	.word	0x00002780
        /*044c*/ 	.word	0x00000000
        /*0450*/ 	.word	0x00000090
        /*0454*/ 	.short	0x010a
        /*0456*/ 	.byte	0xff
	.zero		1


	//   ....[53]....
        /*0458*/ 	.word	0x00002880
        /*045c*/ 	.word	0x00000000
        /*0460*/ 	.word	0x00000000
        /*0464*/ 	.short	0x0101
        /*0466*/ 	.byte	0xff
	.zero		1


	//   ....[54]....
        /*0468*/ 	.word	0x00002910
        /*046c*/ 	.word	0x000000ff
        /*0470*/ 	.word	0x000000a0
        /*0474*/ 	.short	0x0106
        /*0476*/ 	.byte	0x05
	.zero		1


	//   ....[55]....
        /*0478*/ 	.word	0x00002930
        /*047c*/ 	.word	0x000000ff
        /*0480*/ 	.word	0x000000a0
        /*0484*/ 	.short	0x010a
        /*0486*/ 	.byte	0x05
	.zero		1


	//   ....[56]....
        /*0488*/ 	.word	0x000029c0
        /*048c*/ 	.word	0x000000ff
        /*0490*/ 	.word	0x000000a0
        /*0494*/ 	.short	0x0106
        /*0496*/ 	.byte	0x04
	.zero		1


	//   ....[57]....
        /*0498*/ 	.word	0x00002a00
        /*049c*/ 	.word	0x00000000
        /*04a0*/ 	.word	0x000000a0
        /*04a4*/ 	.short	0x010a
        /*04a6*/ 	.byte	0xff
	.zero		1


	//   ....[58]....
        /*04a8*/ 	.word	0x00002f40
        /*04ac*/ 	.word	0x00000000
        /*04b0*/ 	.word	0x00000090
        /*04b4*/ 	.short	0x010a
        /*04b6*/ 	.byte	0xff
	.zero		1


	//   ....[59]....
        /*04b8*/ 	.word	0x00003050
        /*04bc*/ 	.word	0x00000003
        /*04c0*/ 	.word	0x00000000
        /*04c4*/ 	.short	0x0101
        /*04c6*/ 	.byte	0xff
	.zero		1


	//   ....[60]....
        /*04c8*/ 	.word	0x00003060
        /*04cc*/ 	.word	0x000000ff
        /*04d0*/ 	.word	0x00000000
        /*04d4*/ 	.short	0x010a
        /*04d6*/ 	.byte	0x06
	.zero		1


	//   ....[61]....
        /*04d8*/ 	.word	0x00003080
        /*04dc*/ 	.word	0x000000ff
        /*04e0*/ 	.word	0x000000d0
        /*04e4*/ 	.short	0x010a
        /*04e6*/ 	.byte	0x07
	.zero		1


	//   ....[62]....
        /*04e8*/ 	.word	0x00003150
        /*04ec*/ 	.word	0x000000ff
        /*04f0*/ 	.word	0x00000000
        /*04f4*/ 	.short	0x010a
        /*04f6*/ 	.byte	0x06
	.zero		1


	//   ....[63]....
        /*04f8*/ 	.word	0x00003280
        /*04fc*/ 	.word	0x000000ff
        /*0500*/ 	.word	0x00000000
        /*0504*/ 	.short	0x010a
        /*0506*/ 	.byte	0x1a
	.zero		1


	//   ....[64]....
        /*0508*/ 	.word	0x00003520
        /*050c*/ 	.word	0x000000ff
        /*0510*/ 	.word	0x00000000
        /*0514*/ 	.short	0x010a
        /*0516*/ 	.byte	0x06
	.zero		1


	//   ....[65]....
        /*0518*/ 	.word	0x000035b0
        /*051c*/ 	.word	0x000000ff
        /*0520*/ 	.word	0x00000000
        /*0524*/ 	.short	0x010a
        /*0526*/ 	.byte	0x06
	.zero		1


	//   ....[66]....
        /*0528*/ 	.word	0x00003640
        /*052c*/ 	.word	0x000000ff
        /*0530*/ 	.word	0x00000000
        /*0534*/ 	.short	0x010a
        /*0536*/ 	.byte	0x06
	.zero		1


	//   ....[67]....
        /*0538*/ 	.word	0x000036d0
        /*053c*/ 	.word	0x000000ff
        /*0540*/ 	.word	0x00000000
        /*0544*/ 	.short	0x010a
        /*0546*/ 	.byte	0x07
	.zero		1


	//   ....[68]....
        /*0548*/ 	.word	0x00003b50
        /*054c*/ 	.word	0x00000000
        /*0550*/ 	.word	0x00000090
        /*0554*/ 	.short	0x010a
        /*0556*/ 	.byte	0xff
	.zero		1


	//   ....[69]....
        /*0558*/ 	.word	0x00003c10
        /*055c*/ 	.word	0x00000000
        /*0560*/ 	.word	0x00000000
        /*0564*/ 	.short	0x0101
        /*0566*/ 	.byte	0xff
	.zero		1


	//   ....[70]....
        /*0568*/ 	.word	0x00003f30
        /*056c*/ 	.word	0x000000ff
        /*0570*/ 	.word	0x00000088
        /*0574*/ 	.short	0x010a
        /*0576*/ 	.byte	0x07
	.zero		1


	//   ....[71]....
        /*0578*/ 	.word	0x00004120
        /*057c*/ 	.word	0x000000ff
        /*0580*/ 	.word	0x00000060
        /*0584*/ 	.short	0x010a
        /*0586*/ 	.byte	0x07
	.zero		1


	//   ....[72]....
        /*0588*/ 	.word	0x00004290
        /*058c*/ 	.word	0x000000ff
        /*0590*/ 	.word	0x00000040
        /*0594*/ 	.short	0x010b
        /*0596*/ 	.byte	0x07
	.zero		1


	//   ....[73]....
        /*0598*/ 	.word	0x000042a0
        /*059c*/ 	.word	0x000000ff
        /*05a0*/ 	.word	0x00000000
        /*05a4*/ 	.short	0x0101
        /*05a6*/ 	.byte	0x08
	.zero		1


	//   ....[74]....
        /*05a8*/ 	.word	0x000042b0
        /*05ac*/ 	.word	0x000000ff
        /*05b0*/ 	.word	0x00000068
        /*05b4*/ 	.short	0x010a
        /*05b6*/ 	.byte	0x07
	.zero		1


	//   ....[75]....
        /*05b8*/ 	.word	0x00004400
        /*05bc*/ 	.word	0x000000ff
        /*05c0*/ 	.word	0x00000048
        /*05c4*/ 	.short	0x010b
        /*05c6*/ 	.byte	0x07
	.zero		1


	//   ....[76]....
        /*05c8*/ 	.word	0x00004410
        /*05cc*/ 	.word	0x000000ff
        /*05d0*/ 	.word	0x00000000
        /*05d4*/ 	.short	0x0101
        /*05d6*/ 	.byte	0x08
	.zero		1


	//   ....[77]....
        /*05d8*/ 	.word	0x00004420
        /*05dc*/ 	.word	0x000000ff
        /*05e0*/ 	.word	0x00000070
        /*05e4*/ 	.short	0x010a
        /*05e6*/ 	.byte	0x07
	.zero		1


	//   ....[78]....
        /*05e8*/ 	.word	0x000045a0
        /*05ec*/ 	.word	0x000000ff
        /*05f0*/ 	.word	0x00000050
        /*05f4*/ 	.short	0x010b
        /*05f6*/ 	.byte	0x07
	.zero		1


	//   ....[79]....
        /*05f8*/ 	.word	0x000045e0
        /*05fc*/ 	.word	0x000000ff
        /*0600*/ 	.word	0x00000000
        /*0604*/ 	.short	0x0101
        /*0606*/ 	.byte	0x08
	.zero		1


	//   ....[80]....
        /*0608*/ 	.word	0x00004620
        /*060c*/ 	.word	0x000000ff
        /*0610*/ 	.word	0x00000078
        /*0614*/ 	.short	0x010a
        /*0616*/ 	.byte	0x07
	.zero		1


	//   ....[81]....
        /*0618*/ 	.word	0x00004860
        /*061c*/ 	.word	0x000000ff
        /*0620*/ 	.word	0x00000058
        /*0624*/ 	.short	0x010b
        /*0626*/ 	.byte	0x07
	.zero		1


	//   ....[82]....
        /*0628*/ 	.word	0x00004880
        /*062c*/ 	.word	0x000000ff
        /*0630*/ 	.word	0x00000000
        /*0634*/ 	.short	0x0101
        /*0636*/ 	.byte	0x0d
	.zero		1


	//   ....[83]....
        /*0638*/ 	.word	0x000048b0
        /*063c*/ 	.word	0x000000ff
        /*0640*/ 	.word	0x00000060
        /*0644*/ 	.short	0x010a
        /*0646*/ 	.byte	0x07
	.zero		1


	//   ....[84]....
        /*0648*/ 	.word	0x000048d0
        /*064c*/ 	.word	0x000000ff
        /*0650*/ 	.word	0x00000068
        /*0654*/ 	.short	0x010a
        /*0656*/ 	.byte	0x07
	.zero		1


	//   ....[85]....
        /*0658*/ 	.word	0x000048f0
        /*065c*/ 	.word	0x000000ff
        /*0660*/ 	.word	0x00000070
        /*0664*/ 	.short	0x010a
        /*0666*/ 	.byte	0x07
	.zero		1


	//   ....[86]....
        /*0668*/ 	.word	0x00004930
        /*066c*/ 	.word	0x00000000
        /*0670*/ 	.word	0x00000078
        /*0674*/ 	.short	0x010a
        /*0676*/ 	.byte	0xff
	.zero		1


	//   ....[87]....
        /*0678*/ 	.word	0x00004c60
        /*067c*/ 	.word	0x00000000
        /*0680*/ 	.word	0x00000090
        /*0684*/ 	.short	0x010a
        /*0686*/ 	.byte	0xff
	.zero		1


	//   ....[88]....
        /*0688*/ 	.word	0x00004d70
        /*068c*/ 	.word	0x00000000
        /*0690*/ 	.word	0x00000000
        /*0694*/ 	.short	0x0101
        /*0696*/ 	.byte	0xff
	.zero		1


	//   ....[89]....
        /*0698*/ 	.word	0x000057c0
        /*069c*/ 	.word	0x000000ff
        /*06a0*/ 	.word	0x00000040
        /*06a4*/ 	.short	0x010a
        /*06a6*/ 	.byte	0x30
	.zero		1


	//   ....[90]....
        /*06a8*/ 	.word	0x00005800
        /*06ac*/ 	.word	0x00000040
        /*06b0*/ 	.word	0x000000b0
        /*06b4*/ 	.short	0x010a
        /*06b6*/ 	.byte	0xff
	.zero		1


	//   ....[91]....
        /*06b8*/ 	.word	0x000058f0
        /*06bc*/ 	.word	0x000000ff
        /*06c0*/ 	.word	0x00000040
        /*06c4*/ 	.short	0x010a
        /*06c6*/ 	.byte	0x30
	.zero		1


	//   ....[92]....
        /*06c8*/ 	.word	0x000059e0
        /*06cc*/ 	.word	0x00000040
        /*06d0*/ 	.word	0x000000b0
        /*06d4*/ 	.short	0x010a
        /*06d6*/ 	.byte	0xff
	.zero		1


	//   ....[93]....
        /*06d8*/ 	.word	0x000064b0
        /*06dc*/ 	.word	0x00000000
        /*06e0*/ 	.word	0x00000000
        /*06e4*/ 	.short	0x0101
        /*06e6*/ 	.byte	0xff
	.zero		1


	//   ....[94]....
        /*06e8*/ 	.word	0x000064c0
        /*06ec*/ 	.word	0x00000002
        /*06f0*/ 	.word	0x00000040
        /*06f4*/ 	.short	0x010a
        /*06f6*/ 	.byte	0xff
	.zero		1


	//   ....[95]....
        /*06f8*/ 	.word	0x000065a0
        /*06fc*/ 	.word	0x00000002
        /*0700*/ 	.word	0x00000040
        /*0704*/ 	.short	0x010a
        /*0706*/ 	.byte	0xff
	.zero		1


	//   ....[96]....
        /*0708*/ 	.word	0x00007100
        /*070c*/ 	.word	0x00000048
        /*0710*/ 	.word	0x00000000
        /*0714*/ 	.short	0x0101
        /*0716*/ 	.byte	0xff
	.zero		1


	//   ....[97]....
        /*0718*/ 	.word	0x00007120
        /*071c*/ 	.word	0x00000000
        /*0720*/ 	.word	0x00000040
        /*0724*/ 	.short	0x010a
        /*0726*/ 	.byte	0xff
	.zero		1


	//   ....[98]....
        /*0728*/ 	.word	0x000071f0
        /*072c*/ 	.word	0x00000000
        /*0730*/ 	.word	0x00000040
        /*0734*/ 	.short	0x010a
        /*0736*/ 	.byte	0xff
	.zero		1


	//   ....[99]....
        /*0738*/ 	.word	0x00007d50
        /*073c*/ 	.word	0x00000048
        /*0740*/ 	.word	0x00000000
        /*0744*/ 	.short	0x0101
        /*0746*/ 	.byte	0xff
	.zero		1


	//   ....[100]....
        /*0748*/ 	.word	0x00007d70
        /*074c*/ 	.word	0x00000000
        /*0750*/ 	.word	0x00000040
        /*0754*/ 	.short	0x010a
        /*0756*/ 	.byte	0xff
	.zero		1


	//   ....[101]....
        /*0758*/ 	.word	0x00007e40
        /*075c*/ 	.word	0x00000000
        /*0760*/ 	.word	0x00000040
        /*0764*/ 	.short	0x010a
        /*0766*/ 	.byte	0xff
	.zero		1


	//   ....[102]....
        /*0768*/ 	.word	0x000081a0
        /*076c*/ 	.word	0x000000ff
        /*0770*/ 	.word	0x00000000
        /*0774*/ 	.short	0x0101
        /*0776*/ 	.byte	0x05
	.zero		1


	//   ....[103]....
        /*0778*/ 	.word	0x00008a00
        /*077c*/ 	.word	0x00000000
        /*0780*/ 	.word	0x00000000
        /*0784*/ 	.short	0x0101
        /*0786*/ 	.byte	0xff
	.zero		1


	//   ....[104]....
        /*0788*/ 	.word	0x00008c70
        /*078c*/ 	.word	0x000000ff
        /*0790*/ 	.word	0x00000000
        /*0794*/ 	.short	0x0101
        /*0796*/ 	.byte	0x04
	.zero		1


	//   ....[105]....
        /*0798*/ 	.word	0x00008c90
        /*079c*/ 	.word	0x00000002
        /*07a0*/ 	.word	0x00000100
        /*07a4*/ 	.short	0x010a
        /*07a6*/ 	.byte	0xff
	.zero		1


	//   ....[106]....
        /*07a8*/ 	.word	0x00008cf0
        /*07ac*/ 	.word	0x00000002
        /*07b0*/ 	.word	0x00000020
        /*07b4*/ 	.short	0x010a
        /*07b6*/ 	.byte	0xff
	.zero		1


	//   ....[107]....
        /*07b8*/ 	.word	0x00008d50
        /*07bc*/ 	.word	0x00000002
        /*07c0*/ 	.word	0x00000020
        /*07c4*/ 	.short	0x010a
        /*07c6*/ 	.byte	0xff
	.zero		1


	//   ....[108]....
        /*07c8*/ 	.word	0x00008da0
        /*07cc*/ 	.word	0x00000002
        /*07d0*/ 	.word	0x00000090
        /*07d4*/ 	.short	0x010a
        /*07d6*/ 	.byte	0xff
	.zero		1


	//   ....[109]....
        /*07d8*/ 	.word	0x00008e00
        /*07dc*/ 	.word	0x00000000
        /*07e0*/ 	.word	0x00000000
        /*07e4*/ 	.short	0x010a
        /*07e6*/ 	.byte	0xff
	.zero		1


	//   ....[110]....
        /*07e8*/ 	.word	0x00008e60
        /*07ec*/ 	.word	0x00000000
        /*07f0*/ 	.word	0x00000000
        /*07f4*/ 	.short	0x010a
        /*07f6*/ 	.byte	0xff
	.zero		1


	//   ....[111]....
        /*07f8*/ 	.word	0x00008ec0
        /*07fc*/ 	.word	0x00000000
        /*0800*/ 	.word	0x00000000
        /*0804*/ 	.short	0x010a
        /*0806*/ 	.byte	0xff
	.zero		1


	//   ....[112]....
        /*0808*/ 	.word	0x00008f10
        /*080c*/ 	.word	0x00000000
        /*0810*/ 	.word	0x000000f0
        /*0814*/ 	.short	0x010a
        /*0816*/ 	.byte	0xff
	.zero		1


	//   ....[113]....
        /*0818*/ 	.word	0x00008f70
        /*081c*/ 	.word	0x00000000
        /*0820*/ 	.word	0x000000a0
        /*0824*/ 	.short	0x010a
        /*0826*/ 	.byte	0xff
	.zero		1


	//   ....[114]....
        /*0828*/ 	.word	0x00008fc0
        /*082c*/ 	.word	0x00000000
        /*0830*/ 	.word	0x00000090
        /*0834*/ 	.short	0x010a
        /*0836*/ 	.byte	0xff
	.zero		1


	//   ....[115]....
        /*0838*/ 	.word	0x00009020
        /*083c*/ 	.word	0x00000000
        /*0840*/ 	.word	0x000000a0
        /*0844*/ 	.short	0x010a
        /*0846*/ 	.byte	0xff
	.zero		1


	//   ....[116]....
        /*0848*/ 	.word	0x00009070
        /*084c*/ 	.word	0x00000000
        /*0850*/ 	.word	0x00000090
        /*0854*/ 	.short	0x010a
        /*0856*/ 	.byte	0xff
	.zero		1


	//   ....[117]....
        /*0858*/ 	.word	0x000090d0
        /*085c*/ 	.word	0x00000002
        /*0860*/ 	.word	0x000000d0
        /*0864*/ 	.short	0x010a
        /*0866*/ 	.byte	0xff
	.zero		1


	//   ....[118]....
        /*0868*/ 	.word	0x00009130
        /*086c*/ 	.word	0x00000000
        /*0870*/ 	.word	0x00000000
        /*0874*/ 	.short	0x010a
        /*0876*/ 	.byte	0xff
	.zero		1


	//   ....[119]....
        /*0878*/ 	.word	0x00009190
        /*087c*/ 	.word	0x00000000
        /*0880*/ 	.word	0x00000000
        /*0884*/ 	.short	0x010a
        /*0886*/ 	.byte	0xff
	.zero		1


	//   ....[120]....
        /*0888*/ 	.word	0x000091f0
        /*088c*/ 	.word	0x00000000
        /*0890*/ 	.word	0x00000000
        /*0894*/ 	.short	0x010a
        /*0896*/ 	.byte	0xff
	.zero		1


	//   ....[121]....
        /*0898*/ 	.word	0x00009250
        /*089c*/ 	.word	0x00000000
        /*08a0*/ 	.word	0x00000000
        /*08a4*/ 	.short	0x010a
        /*08a6*/ 	.byte	0xff
	.zero		1


	//   ....[122]....
        /*08a8*/ 	.word	0x000092b0
        /*08ac*/ 	.word	0x00000000
        /*08b0*/ 	.word	0x00000000
        /*08b4*/ 	.short	0x010a
        /*08b6*/ 	.byte	0xff
	.zero		1


	//   ....[123]....
        /*08b8*/ 	.word	0x00009300
        /*08bc*/ 	.word	0x00000000
        /*08c0*/ 	.word	0x00000090
        /*08c4*/ 	.short	0x010a
        /*08c6*/ 	.byte	0xff
	.zero		1


	//   ....[124]....
        /*08c8*/ 	.word	0x00009360
        /*08cc*/ 	.word	0x00000000
        /*08d0*/ 	.word	0x00000088
        /*08d4*/ 	.short	0x010a
        /*08d6*/ 	.byte	0xff
	.zero		1


	//   ....[125]....
        /*08d8*/ 	.word	0x000093c0
        /*08dc*/ 	.word	0x00000000
        /*08e0*/ 	.word	0x00000060
        /*08e4*/ 	.short	0x010a
        /*08e6*/ 	.byte	0xff
	.zero		1


	//   ....[126]....
        /*08e8*/ 	.word	0x00009420
        /*08ec*/ 	.word	0x00000000
        /*08f0*/ 	.word	0x00000068
        /*08f4*/ 	.short	0x010a
        /*08f6*/ 	.byte	0xff
	.zero		1


	//   ....[127]....
        /*08f8*/ 	.word	0x00009480
        /*08fc*/ 	.word	0x00000000
        /*0900*/ 	.word	0x00000070
        /*0904*/ 	.short	0x010a
        /*0906*/ 	.byte	0xff
	.zero		1


	//   ....[128]....
        /*0908*/ 	.word	0x000094e0
        /*090c*/ 	.word	0x00000000
        /*0910*/ 	.word	0x00000078
        /*0914*/ 	.short	0x010a
        /*0916*/ 	.byte	0xff
	.zero		1


	//   ....[129]....
        /*0918*/ 	.word	0x00009540
        /*091c*/ 	.word	0x00000000
        /*0920*/ 	.word	0x00000060
        /*0924*/ 	.short	0x010a
        /*0926*/ 	.byte	0xff
	.zero		1


	//   ....[130]....
        /*0928*/ 	.word	0x000095a0
        /*092c*/ 	.word	0x00000000
        /*0930*/ 	.word	0x00000068
        /*0934*/ 	.short	0x010a
        /*0936*/ 	.byte	0xff
	.zero		1


	//   ....[131]....
        /*0938*/ 	.word	0x00009600
        /*093c*/ 	.word	0x00000000
        /*0940*/ 	.word	0x00000070
        /*0944*/ 	.short	0x010a
        /*0946*/ 	.byte	0xff
	.zero		1


	//   ....[132]....
        /*0948*/ 	.word	0x00009650
        /*094c*/ 	.word	0x00000000
        /*0950*/ 	.word	0x00000090
        /*0954*/ 	.short	0x010a
        /*0956*/ 	.byte	0xff
	.zero		1


	//   ....[133]....
        /*0958*/ 	.word	0x000096b0
        /*095c*/ 	.word	0x00000002
        /*0960*/ 	.word	0x00000040
        /*0964*/ 	.short	0x010a
        /*0966*/ 	.byte	0xff
	.zero		1


	//   ....[134]....
        /*0968*/ 	.word	0x00009700
        /*096c*/ 	.word	0x00000040
        /*0970*/ 	.word	0x000000b0
        /*0974*/ 	.short	0x010a
        /*0976*/ 	.byte	0xff
	.zero		1


	//   ....[135]....
        /*0978*/ 	.word	0x00009750
        /*097c*/ 	.word	0x00000002
        /*0980*/ 	.word	0x00000040
        /*0984*/ 	.short	0x010a
        /*0986*/ 	.byte	0xff
	.zero		1


	//   ....[136]....
        /*0988*/ 	.word	0x000097a0
        /*098c*/ 	.word	0x00000000
        /*0990*/ 	.word	0x00000040
        /*0994*/ 	.short	0x010a
        /*0996*/ 	.byte	0xff
	.zero		1


	//   ....[137]....
        /*0998*/ 	.word	0x000097f0
        /*099c*/ 	.word	0x00000000
        /*09a0*/ 	.word	0x00000040
        /*09a4*/ 	.short	0x010a
        /*09a6*/ 	.byte	0xff
	.zero		1


	//----- nvinfo : EIATTR_NUM_MBARRIERS
	.align		4
.L_47:
        /*09a8*/ 	.byte	0x03, 0x38
        /*09aa*/ 	.short	0x0022


	//----- nvinfo : EIATTR_EXIT_INSTR_OFFSETS
	.align		4
        /*09ac*/ 	.byte	0x04, 0x1c
        /*09ae*/ 	.short	(.L_49 - .L_48)


	//   ....[0]....
.L_48:
        /*09b0*/ 	.word	0x000024e0


	//   ....[1]....
        /*09b4*/ 	.word	0x000029d0


	//   ....[2]....
        /*09b8*/ 	.word	0x00002a30


	//   ....[3]....
        /*09bc*/ 	.word	0x00003930


	//   ....[4]....
        /*09c0*/ 	.word	0x00004960


	//   ....[5]....
        /*09c4*/ 	.word	0x000049a0


	//   ....[6]....
        /*09c8*/ 	.word	0x00008b60


	//   ....[7]....
        /*09cc*/ 	.word	0x00008be0


	//   ....[8]....
        /*09d0*/ 	.word	0x00008c10


	//   ....[9]....
        /*09d4*/ 	.word	0x00008c80


	//----- nvinfo : EIATTR_MAX_THREADS
	.align		4
.L_49:
        /*09d8*/ 	.byte	0x04, 0x05
        /*09da*/ 	.short	(.L_51 - .L_50)
.L_50:
        /*09dc*/ 	.word	0x00000100
        /*09e0*/ 	.word	0x00000001
        /*09e4*/ 	.word	0x00000001


	//----- nvinfo : EIATTR_CRS_STACK_SIZE
	.align		4
.L_51:
        /*09e8*/ 	.byte	0x04, 0x1e
        /*09ea*/ 	.short	(.L_53 - .L_52)
.L_52:
        /*09ec*/ 	.word	0x00000000


	//----- nvinfo : EIATTR_CBANK_PARAM_SIZE
	.align		4
.L_53:
        /*09f0*/ 	.byte	0x03, 0x19
        /*09f2*/ 	.short	0x0800


	//----- nvinfo : EIATTR_PARAM_CBANK
	.align		4
        /*09f4*/ 	.byte	0x04, 0x0a
        /*09f6*/ 	.short	(.L_55 - .L_54)
	.align		4
.L_54:
        /*09f8*/ 	.word	index@(.nv.constant0._ZN7cutlass13device_kernelINS_4gemm6kernel13GemmUniversalIN4cute5tupleIJiiiiEEENS1_10collective13CollectiveMmaINS1_35MainloopSm100TmaUmmaWarpSpecializedILi4ELi2ELi4ENS5_IJNS4_1CILi1EEESB_SB_EEEEENS5_IJNSA_ILi128EEESE_NSA_ILi64EEEEEENS_10bfloat16_tENS5_IJlSB_lEEESH_SI_NS4_8TiledMMAINS4_8MMA_AtomIJNS4_20SM100_MMA_F16BF16_SSISH_SH_fLi128ELi128ELNS4_4UMMA5MajorE0ELSN_0ELNSM_7ScaleInE0ELSO_0EEEEEENS4_6LayoutISC_NS5_IJNSA_ILi0EEESS_SS_EEEEENS5_IJNS4_10UnderscoreESV_SV_EEEEENS4_13SM90_TMA_LOADENS4_14ComposedLayoutINS4_7SwizzleILi3ELi4ELi3EEENS4_18smem_ptr_flag_bitsILi16EEENSR_INS5_IJNSA_ILi8EEESF_EEENS5_IJSF_SB_EEEEEEEvNS4_8identityESY_S18_vS19_EENS_8epilogue10collective18CollectiveEpilogueINS1B_23Sm100TmaWarpSpecializedILi4ELi2ELi32ELb1ELb0EEEJSG_NS5_IJNSR_ISE_SB_EENSR_INSA_ILi32EEESB_EEEEESH_SI_SH_SI_NS1B_6fusion15FusionCallbacksIS1F_NS1K_17LinearCombinationISH_fSH_fLNS_15FloatRoundStyleE2EEESG_S1J_JEEENS4_5SM1004TMEM4LOAD26SM100_TMEM_LOAD_32dp32b32xESY_NSZ_INS10_ILi2ELi4ELi3EEES13_NSR_INS5_IJS14_S1H_EEENS5_IJS1H_SB_EEEEEEENS4_39AutoVectorizingCopyWithAssumedAlignmentILi128EEENS4_14SM90_TMA_STOREES1Y_S20_S20_EEEvvEEEEvNT_6ParamsE)
        /*09fc*/ 	.short	0x0380
        /*09fe*/ 	.short	0x0800


	//----- nvinfo : EIATTR_SW_WAR
	.align		4
.L_55:
        /*0a00*/ 	.byte	0x04, 0x36
        /*0a02*/ 	.short	(.L_57 - .L_56)
.L_56:
        /*0a04*/ 	.word	0x00000008
.L_57:


//--------------------- .nv.callgraph             --------------------------
	.section	.nv.callgraph,"",@"SHT_CUDA_CALLGRAPH"
	.align	4
	.sectionentsize	8
	.align		4
        /*0000*/ 	.word	0x00000000
	.align		4
        /*0004*/ 	.word	0xffffffff
	.align		4
        /*0008*/ 	.word	index@(_ZN7cutlass13device_kernelINS_4gemm6kernel13GemmUniversalIN4cute5tupleIJiiiiEEENS1_10collective13CollectiveMmaINS1_35MainloopSm100TmaUmmaWarpSpecializedILi4ELi2ELi4ENS5_IJNS4_1CILi1EEESB_SB_EEEEENS5_IJNSA_ILi128EEESE_NSA_ILi64EEEEEENS_10bfloat16_tENS5_IJlSB_lEEESH_SI_NS4_8TiledMMAINS4_8MMA_AtomIJNS4_20SM100_MMA_F16BF16_SSISH_SH_fLi128ELi128ELNS4_4UMMA5MajorE0ELSN_0ELNSM_7ScaleInE0ELSO_0EEEEEENS4_6LayoutISC_NS5_IJNSA_ILi0EEESS_SS_EEEEENS5_IJNS4_10UnderscoreESV_SV_EEEEENS4_13SM90_TMA_LOADENS4_14ComposedLayoutINS4_7SwizzleILi3ELi4ELi3EEENS4_18smem_ptr_flag_bitsILi16EEENSR_INS5_IJNSA_ILi8EEESF_EEENS5_IJSF_SB_EEEEEEEvNS4_8identityESY_S18_vS19_EENS_8epilogue10collective18CollectiveEpilogueINS1B_23Sm100TmaWarpSpecializedILi4ELi2ELi32ELb1ELb0EEEJSG_NS5_IJNSR_ISE_SB_EENSR_INSA_ILi32EEESB_EEEEESH_SI_SH_SI_NS1B_6fusion15FusionCallbacksIS1F_NS1K_17LinearCombinationISH_fSH_fLNS_15FloatRoundStyleE2EEESG_S1J_JEEENS4_5SM1004TMEM4LOAD26SM100_TMEM_LOAD_32dp32b32xESY_NSZ_INS10_ILi2ELi4ELi3EEES13_NSR_INS5_IJS14_S1H_EEENS5_IJS1H_SB_EEEEEEENS4_39AutoVectorizingCopyWithAssumedAlignmentILi128EEENS4_14SM90_TMA_STOREES1Y_S20_S20_EEEvvEEEEvNT_6ParamsE)
	.align		4
        /*000c*/ 	.word	index@(__assertfail)
	.align		4
        /*0010*/ 	.word	0x00000000
	.align		4
        /*0014*/ 	.word	0xfffffffe
	.align		4
        /*0018*/ 	.word	0x00000000
	.align		4
        /*001c*/ 	.word	0xfffffffd
	.align		4
        /*0020*/ 	.word	0x00000000
	.align		4
        /*0024*/ 	.word	0xfffffffc


//--------------------- .nv.constant4             --------------------------
	.section	.nv.constant4,"a",@progbits
	.align	8
	.align		8
.nv.constant4:
        /*0000*/ 	.dword	__assertfail
	.align		8
        /*0008*/ 	.dword	__unnamed_1
	.align		8
        /*0010*/ 	.dword	__unnamed_2
	.align		8
        /*0018*/ 	.dword	_ZN39_INTERNAL_0e101315_4_k_cu_0175721d_78294cuda3std3__45__cpo5beginE
	.align		8
        /*0020*/ 	.dword	_ZN39_INTERNAL_0e101315_4_k_cu_0175721d_78294cuda3std3__45__cpo3endE
	.align		8
        /*0028*/ 	.dword	_ZN39_INTERNAL_0e101315_4_k_cu_0175721d_78294cuda3std3__45__cpo6cbeginE
	.align		8
        /*0030*/ 	.dword	_ZN39_INTERNAL_0e101315_4_k_cu_0175721d_78294cuda3std3__45__cpo4cendE
	.align		8
        /*0038*/ 	.dword	_ZN39_INTERNAL_0e101315_4_k_cu_0175721d_78294cuda3std3__441_GLOBAL__N__0e101315_4_k_cu_0175721d_78296ignoreE
	.align		8
        /*0040*/ 	.dword	_ZN39_INTERNAL_0e101315_4_k_cu_0175721d_78294cuda3std3__419piecewise_constructE
	.align		8
        /*0048*/ 	.dword	_ZN39_INTERNAL_0e101315_4_k_cu_0175721d_78294cuda3std3__48in_placeE
	.align		8
        /*0050*/ 	.dword	_ZN39_INTERNAL_0e101315_4_k_cu_0175721d_78294cuda3std6ranges3__45__cpo4swapE
	.align		8
        /*0058*/ 	.dword	_ZN39_INTERNAL_0e101315_4_k_cu_0175721d_78294cuda3std6ranges3__45__cpo9iter_moveE
	.align		8
        /*0060*/ 	.dword	_ZN39_INTERNAL_0e101315_4_k_cu_0175721d_78294cute7productE
	.align		8
        /*0068*/ 	.dword	_ZN39_INTERNAL_0e101315_4_k_cu_0175721d_78294cute1_E
	.align		8
        /*0070*/ 	.dword	$str$25
	.align		8
        /*0078*/ 	.dword	$str$26
	.align		8
        /*0080*/ 	.dword	$str$27
	.align		8
        /*0088*/ 	.dword	$str$28


//--------------------- .text._ZN7cutlass13device_kernelINS_4gemm6kernel13GemmUniversalIN4cute5tupleIJiiiiEEENS1_10collective13CollectiveMmaINS1_35MainloopSm100TmaUmmaWarpSpecializedILi4ELi2ELi4ENS5_IJNS4_1CILi1EEESB_SB_EEEEENS5_IJNSA_ILi128EEESE_NSA_ILi64EEEEEENS_10bfloat16_tENS5_IJlSB_lEEESH_SI_NS4_8TiledMMAINS4_8MMA_AtomIJNS4_20SM100_MMA_F16BF16_SSISH_SH_fLi128ELi128ELNS4_4UMMA5MajorE0ELSN_0ELNSM_7ScaleInE0ELSO_0EEEEEENS4_6LayoutISC_NS5_IJNSA_ILi0EEESS_SS_EEEEENS5_IJNS4_10UnderscoreESV_SV_EEEEENS4_13SM90_TMA_LOADENS4_14ComposedLayoutINS4_7SwizzleILi3ELi4ELi3EEENS4_18smem_ptr_flag_bitsILi16EEENSR_INS5_IJNSA_ILi8EEESF_EEENS5_IJSF_SB_EEEEEEEvNS4_8identityESY_S18_vS19_EENS_8epilogue10collective18CollectiveEpilogueINS1B_23Sm100TmaWarpSpecializedILi4ELi2ELi32ELb1ELb0EEEJSG_NS5_IJNSR_ISE_SB_EENSR_INSA_ILi32EEESB_EEEEESH_SI_SH_SI_NS1B_6fusion15FusionCallbacksIS1F_NS1K_17LinearCombinationISH_fSH_fLNS_15FloatRoundStyleE2EEESG_S1J_JEEENS4_5SM1004TMEM4LOAD26SM100_TMEM_LOAD_32dp32b32xESY_NSZ_INS10_ILi2ELi4ELi3EEES13_NSR_INS5_IJS14_S1H_EEENS5_IJS1H_SB_EEEEEEENS4_39AutoVectorizingCopyWithAssumedAlignmentILi128EEENS4_14SM90_TMA_STOREES1Y_S20_S20_EEEvvEEEEvNT_6ParamsE --------------------------
	.section	.text._ZN7cutlass13device_kernelINS_4gemm6kernel13GemmUniversalIN4cute5tupleIJiiiiEEENS1_10collective13CollectiveMmaINS1_35MainloopSm100TmaUmmaWarpSpecializedILi4ELi2ELi4ENS5_IJNS4_1CILi1EEESB_SB_EEEEENS5_IJNSA_ILi128EEESE_NSA_ILi64EEEEEENS_10bfloat16_tENS5_IJlSB_lEEESH_SI_NS4_8TiledMMAINS4_8MMA_AtomIJNS4_20SM100_MMA_F16BF16_SSISH_SH_fLi128ELi128ELNS4_4UMMA5MajorE0ELSN_0ELNSM_7ScaleInE0ELSO_0EEEEEENS4_6LayoutISC_NS5_IJNSA_ILi0EEESS_SS_EEEEENS5_IJNS4_10UnderscoreESV_SV_EEEEENS4_13SM90_TMA_LOADENS4_14ComposedLayoutINS4_7SwizzleILi3ELi4ELi3EEENS4_18smem_ptr_flag_bitsILi16EEENSR_INS5_IJNSA_ILi8EEESF_EEENS5_IJSF_SB_EEEEEEEvNS4_8identityESY_S18_vS19_EENS_8epilogue10collective18CollectiveEpilogueINS1B_23Sm100TmaWarpSpecializedILi4ELi2ELi32ELb1ELb0EEEJSG_NS5_IJNSR_ISE_SB_EENSR_INSA_ILi32EEESB_EEEEESH_SI_SH_SI_NS1B_6fusion15FusionCallbacksIS1F_NS1K_17LinearCombinationISH_fSH_fLNS_15FloatRoundStyleE2EEESG_S1J_JEEENS4_5SM1004TMEM4LOAD26SM100_TMEM_LOAD_32dp32b32xESY_NSZ_INS10_ILi2ELi4ELi3EEES13_NSR_INS5_IJS14_S1H_EEENS5_IJS1H_SB_EEEEEEENS4_39AutoVectorizingCopyWithAssumedAlignmentILi128EEENS4_14SM90_TMA_STOREES1Y_S20_S20_EEEvvEEEEvNT_6ParamsE,"ax",@progbits
	.align	128
.text._ZN7cutlass13device_kernelINS_4gemm6kernel13GemmUniversalIN4cute5tupleIJiiiiEEENS1_10collective13CollectiveMmaINS1_35MainloopSm100TmaUmmaWarpSpecializedILi4ELi2ELi4ENS5_IJNS4_1CILi1EEESB_SB_EEEEENS5_IJNSA_ILi128EEESE_NSA_ILi64EEEEEENS_10bfloat16_tENS5_IJlSB_lEEESH_SI_NS4_8TiledMMAINS4_8MMA_AtomIJNS4_20SM100_MMA_F16BF16_SSISH_SH_fLi128ELi128ELNS4_4UMMA5MajorE0ELSN_0ELNSM_7ScaleInE0ELSO_0EEEEEENS4_6LayoutISC_NS5_IJNSA_ILi0EEESS_SS_EEEEENS5_IJNS4_10UnderscoreESV_SV_EEEEENS4_13SM90_TMA_LOADENS4_14ComposedLayoutINS4_7SwizzleILi3ELi4ELi3EEENS4_18smem_ptr_flag_bitsILi16EEENSR_INS5_IJNSA_ILi8EEESF_EEENS5_IJSF_SB_EEEEEEEvNS4_8identityESY_S18_vS19_EENS_8epilogue10collective18CollectiveEpilogueINS1B_23Sm100TmaWarpSpecializedILi4ELi2ELi32ELb1ELb0EEEJSG_NS5_IJNSR_ISE_SB_EENSR_INSA_ILi32EEESB_EEEEESH_SI_SH_SI_NS1B_6fusion15FusionCallbacksIS1F_NS1K_17LinearCombinationISH_fSH_fLNS_15FloatRoundStyleE2EEESG_S1J_JEEENS4_5SM1004TMEM4LOAD26SM100_TMEM_LOAD_32dp32b32xESY_NSZ_INS10_ILi2ELi4ELi3EEES13_NSR_INS5_IJS14_S1H_EEENS5_IJS1H_SB_EEEEEEENS4_39AutoVectorizingCopyWithAssumedAlignmentILi128EEENS4_14SM90_TMA_STOREES1Y_S20_S20_EEEvvEEEEvNT_6ParamsE:
        .type           _ZN7cutlass13device_kernelINS_4gemm6kernel13GemmUniversalIN4cute5tupleIJiiiiEEENS1_10collective13CollectiveMmaINS1_35MainloopSm100TmaUmmaWarpSpecializedILi4ELi2ELi4ENS5_IJNS4_1CILi1EEESB_SB_EEEEENS5_IJNSA_ILi128EEESE_NSA_ILi64EEEEEENS_10bfloat16_tENS5_IJlSB_lEEESH_SI_NS4_8TiledMMAINS4_8MMA_AtomIJNS4_20SM100_MMA_F16BF16_SSISH_SH_fLi128ELi128ELNS4_4UMMA5MajorE0ELSN_0ELNSM_7ScaleInE0ELSO_0EEEEEENS4_6LayoutISC_NS5_IJNSA_ILi0EEESS_SS_EEEEENS5_IJNS4_10UnderscoreESV_SV_EEEEENS4_13SM90_TMA_LOADENS4_14ComposedLayoutINS4_7SwizzleILi3ELi4ELi3EEENS4_18smem_ptr_flag_bitsILi16EEENSR_INS5_IJNSA_ILi8EEESF_EEENS5_IJSF_SB_EEEEEEEvNS4_8identityESY_S18_vS19_EENS_8epilogue10collective18CollectiveEpilogueINS1B_23Sm100TmaWarpSpecializedILi4ELi2ELi32ELb1ELb0EEEJSG_NS5_IJNSR_ISE_SB_EENSR_INSA_ILi32EEESB_EEEEESH_SI_SH_SI_NS1B_6fusion15FusionCallbacksIS1F_NS1K_17LinearCombinationISH_fSH_fLNS_15FloatRoundStyleE2EEESG_S1J_JEEENS4_5SM1004TMEM4LOAD26SM100_TMEM_LOAD_32dp32b32xESY_NSZ_INS10_ILi2ELi4ELi3EEES13_NSR_INS5_IJS14_S1H_EEENS5_IJS1H_SB_EEEEEEENS4_39AutoVectorizingCopyWithAssumedAlignmentILi128EEENS4_14SM90_TMA_STOREES1Y_S20_S20_EEEvvEEEEvNT_6ParamsE,@function
        .size           _ZN7cutlass13device_kernelINS_4gemm6kernel13GemmUniversalIN4cute5tupleIJiiiiEEENS1_10collective13CollectiveMmaINS1_35MainloopSm100TmaUmmaWarpSpecializedILi4ELi2ELi4ENS5_IJNS4_1CILi1EEESB_SB_EEEEENS5_IJNSA_ILi128EEESE_NSA_ILi64EEEEEENS_10bfloat16_tENS5_IJlSB_lEEESH_SI_NS4_8TiledMMAINS4_8MMA_AtomIJNS4_20SM100_MMA_F16BF16_SSISH_SH_fLi128ELi128ELNS4_4UMMA5MajorE0ELSN_0ELNSM_7ScaleInE0ELSO_0EEEEEENS4_6LayoutISC_NS5_IJNSA_ILi0EEESS_SS_EEEEENS5_IJNS4_10UnderscoreESV_SV_EEEEENS4_13SM90_TMA_LOADENS4_14ComposedLayoutINS4_7SwizzleILi3ELi4ELi3EEENS4_18smem_ptr_flag_bitsILi16EEENSR_INS5_IJNSA_ILi8EEESF_EEENS5_IJSF_SB_EEEEEEEvNS4_8identityESY_S18_vS19_EENS_8epilogue10collective18CollectiveEpilogueINS1B_23Sm100TmaWarpSpecializedILi4ELi2ELi32ELb1ELb0EEEJSG_NS5_IJNSR_ISE_SB_EENSR_INSA_ILi32EEESB_EEEEESH_SI_SH_SI_NS1B_6fusion15FusionCallbacksIS1F_NS1K_17LinearCombinationISH_fSH_fLNS_15FloatRoundStyleE2EEESG_S1J_JEEENS4_5SM1004TMEM4LOAD26SM100_TMEM_LOAD_32dp32b32xESY_NSZ_INS10_ILi2ELi4ELi3EEES13_NSR_INS5_IJS14_S1H_EEENS5_IJS1H_SB_EEEEEEENS4_39AutoVectorizingCopyWithAssumedAlignmentILi128EEENS4_14SM90_TMA_STOREES1Y_S20_S20_EEEvvEEEEvNT_6ParamsE,(.L_x_176 - _ZN7cutlass13device_kernelINS_4gemm6kernel13GemmUniversalIN4cute5tupleIJiiiiEEENS1_10collective13CollectiveMmaINS1_35MainloopSm100TmaUmmaWarpSpecializedILi4ELi2ELi4ENS5_IJNS4_1CILi1EEESB_SB_EEEEENS5_IJNSA_ILi128EEESE_NSA_ILi64EEEEEENS_10bfloat16_tENS5_IJlSB_lEEESH_SI_NS4_8TiledMMAINS4_8MMA_AtomIJNS4_20SM100_MMA_F16BF16_SSISH_SH_fLi128ELi128ELNS4_4UMMA5MajorE0ELSN_0ELNSM_7ScaleInE0ELSO_0EEEEEENS4_6LayoutISC_NS5_IJNSA_ILi0EEESS_SS_EEEEENS5_IJNS4_10UnderscoreESV_SV_EEEEENS4_13SM90_TMA_LOADENS4_14ComposedLayoutINS4_7SwizzleILi3ELi4ELi3EEENS4_18smem_ptr_flag_bitsILi16EEENSR_INS5_IJNSA_ILi8EEESF_EEENS5_IJSF_SB_EEEEEEEvNS4_8identityESY_S18_vS19_EENS_8epilogue10collective18CollectiveEpilogueINS1B_23Sm100TmaWarpSpecializedILi4ELi2ELi32ELb1ELb0EEEJSG_NS5_IJNSR_ISE_SB_EENSR_INSA_ILi32EEESB_EEEEESH_SI_SH_SI_NS1B_6fusion15FusionCallbacksIS1F_NS1K_17LinearCombinationISH_fSH_fLNS_15FloatRoundStyleE2EEESG_S1J_JEEENS4_5SM1004TMEM4LOAD26SM100_TMEM_LOAD_32dp32b32xESY_NSZ_INS10_ILi2ELi4ELi3EEES13_NSR_INS5_IJS14_S1H_EEENS5_IJS1H_SB_EEEEEEENS4_39AutoVectorizingCopyWithAssumedAlignmentILi128EEENS4_14SM90_TMA_STOREES1Y_S20_S20_EEEvvEEEEvNT_6ParamsE)
        .other          _ZN7cutlass13device_kernelINS_4gemm6kernel13GemmUniversalIN4cute5tupleIJiiiiEEENS1_10collective13CollectiveMmaINS1_35MainloopSm100TmaUmmaWarpSpecializedILi4ELi2ELi4ENS5_IJNS4_1CILi1EEESB_SB_EEEEENS5_IJNSA_ILi128EEESE_NSA_ILi64EEEEEENS_10bfloat16_tENS5_IJlSB_lEEESH_SI_NS4_8TiledMMAINS4_8MMA_AtomIJNS4_20SM100_MMA_F16BF16_SSISH_SH_fLi128ELi128ELNS4_4UMMA5MajorE0ELSN_0ELNSM_7ScaleInE0ELSO_0EEEEEENS4_6LayoutISC_NS5_IJNSA_ILi0EEESS_SS_EEEEENS5_IJNS4_10UnderscoreESV_SV_EEEEENS4_13SM90_TMA_LOADENS4_14ComposedLayoutINS4_7SwizzleILi3ELi4ELi3EEENS4_18smem_ptr_flag_bitsILi16EEENSR_INS5_IJNSA_ILi8EEESF_EEENS5_IJSF_SB_EEEEEEEvNS4_8identityESY_S18_vS19_EENS_8epilogue10collective18CollectiveEpilogueINS1B_23Sm100TmaWarpSpecializedILi4ELi2ELi32ELb1ELb0EEEJSG_NS5_IJNSR_ISE_SB_EENSR_INSA_ILi32EEESB_EEEEESH_SI_SH_SI_NS1B_6fusion15FusionCallbacksIS1F_NS1K_17LinearCombinationISH_fSH_fLNS_15FloatRoundStyleE2EEESG_S1J_JEEENS4_5SM1004TMEM4LOAD26SM100_TMEM_LOAD_32dp32b32xESY_NSZ_INS10_ILi2ELi4ELi3EEES13_NSR_INS5_IJS14_S1H_EEENS5_IJS1H_SB_EEEEEEENS4_39AutoVectorizingCopyWithAssumedAlignmentILi128EEENS4_14SM90_TMA_STOREES1Y_S20_S20_EEEvvEEEEvNT_6ParamsE,@"STO_CUDA_ENTRY STV_DEFAULT"
_ZN7cutlass13device_kernelINS_4gemm6kernel13GemmUniversalIN4cute5tupleIJiiiiEEENS1_10collective13CollectiveMmaINS1_35MainloopSm100TmaUmmaWarpSpecializedILi4ELi2ELi4ENS5_IJNS4_1CILi1EEESB_SB_EEEEENS5_IJNSA_ILi128EEESE_NSA_ILi64EEEEEENS_10bfloat16_tENS5_IJlSB_lEEESH_SI_NS4_8TiledMMAINS4_8MMA_AtomIJNS4_20SM100_MMA_F16BF16_SSISH_SH_fLi128ELi128ELNS4_4UMMA5MajorE0ELSN_0ELNSM_7ScaleInE0ELSO_0EEEEEENS4_6LayoutISC_NS5_IJNSA_ILi0EEESS_SS_EEEEENS5_IJNS4_10UnderscoreESV_SV_EEEEENS4_13SM90_TMA_LOADENS4_14ComposedLayoutINS4_7SwizzleILi3ELi4ELi3EEENS4_18smem_ptr_flag_bitsILi16EEENSR_INS5_IJNSA_ILi8EEESF_EEENS5_IJSF_SB_EEEEEEEvNS4_8identityESY_S18_vS19_EENS_8epilogue10collective18CollectiveEpilogueINS1B_23Sm100TmaWarpSpecializedILi4ELi2ELi32ELb1ELb0EEEJSG_NS5_IJNSR_ISE_SB_EENSR_INSA_ILi32EEESB_EEEEESH_SI_SH_SI_NS1B_6fusion15FusionCallbacksIS1F_NS1K_17LinearCombinationISH_fSH_fLNS_15FloatRoundStyleE2EEESG_S1J_JEEENS4_5SM1004TMEM4LOAD26SM100_TMEM_LOAD_32dp32b32xESY_NSZ_INS10_ILi2ELi4ELi3EEES13_NSR_INS5_IJS14_S1H_EEENS5_IJS1H_SB_EEEEEEENS4_39AutoVectorizingCopyWithAssumedAlignmentILi128EEENS4_14SM90_TMA_STOREES1Y_S20_S20_EEEvvEEEEvNT_6ParamsE:
[----:B------:R-:W1:Y:S01]  /*0000*/  LDC R1, c[0x0][0x37c] ;  /* 0x0000df00ff017b82 */ /* 0x000e620000000800 */
[----:B------:R-:W2:Y:S01]  /*0010*/  S2R R101, SR_TID.X ;  /* 0x0000000000657919 */ /* 0x000ea20000002100 */
[----:B------:R-:W3:Y:S01]  /*0020*/  LDCU.64 UR4, c[0x0][0x890] ;  /* 0x00011200ff0477ac */ /* 0x000ee20008000a00 */
[----:B------:R-:W-:Y:S02]  /*0030*/  PRMT R88, RZ, 0x7610, R88 ;  /* 0x00007610ff587816 */ /* 0x000fe40000000058 */
[----:B------:R-:W-:Y:S01]  /*0040*/  ELECT P5, URZ, PT ;  /* 0x0000000000ff782f */ /* 0x000fe200038a0000 */
[----:B------:R-:W4:Y:S01]  /*0050*/  LDCU.64 UR46, c[0x0][0x358] ;  /* 0x00006b00ff2e77ac */ /* 0x000f220008000a00 */
[----:B---3--:R-:W-:-:S04]  /*0060*/  UISETP.NE.U32.AND UP0, UPT, UR4, URZ, UPT ;  /* 0x000000ff0400728c */ /* 0x008fc8000bf05070 */
[----:B------:R-:W-:Y:S01]  /*0070*/  UISETP.NE.AND.EX UP0, UPT, UR5, URZ, UPT, UP0 ;  /* 0x000000ff0500728c */ /* 0x000fe2000bf05300 */
[----:B--2---:R-:W-:-:S05]  /*0080*/  SHF.R.U32.HI R92, RZ, 0x5, R101 ;  /* 0x00000005ff5c7819 */ /* 0x004fca0000011665 */
[----:B------:R-:W2:Y:S02]  /*0090*/  SHFL.IDX PT, R0, R92, RZ, 0x1f ;  /* 0x00001fff5c007589 */ /* 0x000ea400000e0000 */
[----:B--2---:R-:W-:Y:S01]  /*00a0*/  R2UR UR8, R0 ;  /* 0x00000000000872ca */ /* 0x004fe200000e0000 */
[----:B-1--4-:R-:W-:-:S14]  /*00b0*/  BRA.U UP0, `(.L_x_0) ;  /* 0x00000001002c7547 */ /* 0x012fdc000b800000 */
[----:B------:R-:W1:Y:S02]  /*00c0*/  LDCU.64 UR6, c[0x0][0x888] ;  /* 0x00011100ff0677ac */ /* 0x000e640008000a00 */
[----:B-1----:R-:W-:-:S04]  /*00d0*/  UISETP.NE.U32.AND UP0, UPT, UR6, URZ, UPT ;  /* 0x000000ff0600728c */ /* 0x002fc8000bf05070 */
[----:B------:R-:W-:-:S09]  /*00e0*/  UISETP.NE.AND.EX UP0, UPT, UR7, URZ, UPT, UP0 ;  /* 0x000000ff0700728c */ /* 0x000fd2000bf05300 */
[----:B------:R-:W-:Y:S05]  /*00f0*/  BRA.U !UP0, `(.L_x_1) ;  /* 0x0000000108107547 */ /* 0x000fea000b800000 */
[----:B------:R-:W1:Y:S02]  /*0100*/  LDC.64 R2, c[0x0][0x888] ;  /* 0x00022200ff027b82 */ /* 0x000e640000000a00 */
[----:B-1----:R1:W5:Y:S01]  /*0110*/  LDG.E R49, desc[UR46][R2.64] ;  /* 0x0000002e02317981 */ /* 0x002362000c1e1900 */
[----:B------:R-:W-:Y:S01]  /*0120*/  HFMA2 R88, -RZ, RZ, 0, 5.9604644775390625e-08 ;  /* 0x00000001ff587431 */ /* 0x000fe200000001ff */
[----:B------:R-:W-:Y:S05]  /*0130*/  BRA `(.L_x_0) ;  /* 0x00000000000c7947 */ /* 0x000fea0003800000 */
.L_x_1:
[----:B------:R-:W1:Y:S01]  /*0140*/  LDCU UR6, c[0x0][0x880] ;  /* 0x00011000ff0677ac */ /* 0x000e620008000800 */
[----:B------:R-:W-:Y:S01]  /*0150*/  HFMA2 R88, -RZ, RZ, 0, 5.9604644775390625e-08 ;  /* 0x00000001ff587431 */ /* 0x000fe200000001ff */
[----:B-1----:R-:W-:-:S07]  /*0160*/  MOV R49, UR6 ;  /* 0x0000000600317c02 */ /* 0x002fce0008000f00 */
.L_x_0:
[----:B------:R-:W2:Y:S02]  /*0170*/  LDCU.64 UR6, c[0x0][0x8b0] ;  /* 0x00011600ff0677ac */ /* 0x000ea40008000a00 */
[----:B--2---:R-:W-:-:S04]  /*0180*/  UISETP.NE.U32.AND UP0, UPT, UR6, URZ, UPT ;  /* 0x000000ff0600728c */ /* 0x004fc8000bf05070 */
[----:B------:R-:W-:-:S09]  /*0190*/  UISETP.NE.AND.EX UP0, UPT, UR7, URZ, UPT, UP0 ;  /* 0x000000ff0700728c */ /* 0x000fd2000bf05300 */
[----:B------:R-:W-:Y:S05]  /*01a0*/  BRA.U UP0, `(.L_x_2) ;  /* 0x0000000100247547 */ /* 0x000fea000b800000 */
[----:B------:R-:W2:Y:S02]  /*01b0*/  LDCU.64 UR6, c[0x0][0x8a8] ;  /* 0x00011500ff0677ac */ /* 0x000ea40008000a00 */
[----:B--2---:R-:W-:-:S04]  /*01c0*/  UISETP.NE.U32.AND UP0, UPT, UR6, URZ, UPT ;  /* 0x000000ff0600728c */ /* 0x004fc8000bf05070 */
[----:B------:R-:W-:-:S09]  /*01d0*/  UISETP.NE.AND.EX UP0, UPT, UR7, URZ, UPT, UP0 ;  /* 0x000000ff0700728c */ /* 0x000fd2000bf05300 */
[----:B------:R-:W-:Y:S05]  /*01e0*/  BRA.U !UP0, `(.L_x_3) ;  /* 0x00000001080c7547 */ /* 0x000fea000b800000 */
[----:B-1----:R-:W1:Y:S02]  /*01f0*/  LDC.64 R2, c[0x0][0x8a8] ;  /* 0x00022a00ff027b82 */ /* 0x002e640000000a00 */
[----:B-1----:R2:W5:Y:S01]  /*0200*/  LDG.E R47, desc[UR46][R2.64] ;  /* 0x0000002e022f7981 */ /* 0x002562000c1e1900 */
[----:B------:R-:W-:Y:S05]  /*0210*/  BRA `(.L_x_2) ;  /* 0x0000000000087947 */ /* 0x000fea0003800000 */
.L_x_3:
[----:B------:R-:W2:Y:S02]  /*0220*/  LDCU UR6, c[0x0][0x8a0] ;  /* 0x00011400ff0677ac */ /* 0x000ea40008000800 */
[----:B--2---:R-:W-:Y:S02]  /*0230*/  MOV R47, UR6 ;  /* 0x00000006002f7c02 */ /* 0x004fe40008000f00 */
.L_x_2:
[----:B------:R-:W-:Y:S01]  /*0240*/  IMAD.U32 R0, RZ, RZ, UR8 ;  /* 0x00000008ff007e24 */ /* 0x000fe2000f8e00ff */
[----:B------:R-:W-:Y:S04]  /*0250*/  BSSY.RECONVERGENT B0, `(.L_x_4) ;  /* 0x000000c000007945 */ /* 0x000fe80003800200 */
[C---:B------:R-:W-:Y:S02]  /*0260*/  ISETP.NE.OR P1, PT, R0.reuse, 0x1, !P5 ;  /* 0x000000010000780c */ /* 0x040fe40006f25670 */
[----:B------:R-:W-:-:S11]  /*0270*/  ISETP.NE.OR P0, PT, R0, 0x3, !P5 ;  /* 0x000000030000780c */ /* 0x000fd60006f05670 */
[----:B------:R-:W-:Y:S05]  /*0280*/  @P1 BRA `(.L_x_5) ;  /* 0x0000000000201947 */ /* 0x000fea0003800000 */
[----:B------:R-:W3:Y:S02]  /*0290*/  LDCU.64 UR6, c[0x0][0x348] ;  /* 0x00006900ff0677ac */ /* 0x000ee40008000a00 */
[----:B---3--:R-:W-:Y:S02]  /*02a0*/  UIADD3 UR10, UP1, UPT, UR6, 0x80, URZ ;  /* 0x00000080060a7890 */ /* 0x008fe4000ff3e0ff */
[----:B------:R-:W-:Y:S02]  /*02b0*/  UIADD3 UR6, UP0, UPT, UR6, 0x180, URZ ;  /* 0x0000018006067890 */ /* 0x000fe4000ff1e0ff */
[----:B------:R-:W-:Y:S02]  /*02c0*/  UIADD3.X UR11, UPT, UPT, URZ, UR7, URZ, UP1, !UPT ;  /* 0x00000007ff0b7290 */ /* 0x000fe40008ffe4ff */
[----:B------:R-:W-:-:S07]  /*02d0*/  UIADD3.X UR7, UPT, UPT, URZ, UR7, URZ, UP0, !UPT ;  /* 0x00000007ff077290 */ /* 0x000fce00087fe4ff */
[----:B------:R3:W-:Y:S02]  /*02e0*/  UTMACCTL.PF [UR10] ;  /* 0x000000000a0079b9 */ /* 0x0007e40008040000 */
[----:B------:R3:W-:Y:S02]  /*02f0*/  UTMACCTL.PF [UR6] ;  /* 0x00000000060079b9 */ /* 0x0007e40008040000 */
[----:B---3--:R-:W-:Y:S01]  /*0300*/  NOP ;  /* 0x0000000000007918 */ /* 0x008fe20000000000 */
.L_x_5:
[----:B------:R-:W-:Y:S05]  /*0310*/  BSYNC.RECONVERGENT B0 ;  /* 0x0000000000007941 */ /* 0x000fea0003800200 */
.L_x_4:
[----:B------:R-:W-:Y:S04]  /*0320*/  BSSY.RECONVERGENT B0, `(.L_x_6) ;  /* 0x000000a000007945 */ /* 0x000fe80003800200 */
        /* <DEDUP_REMOVED lines=9> */
.L_x_7:
[----:B------:R-:W-:Y:S05]  /*03c0*/  BSYNC.RECONVERGENT B0 ;  /* 0x0000000000007941 */ /* 0x000fea0003800200 */
.L_x_6:
[----:B------:R-:W3:Y:S01]  /*03d0*/  LDCU.64 UR6, c[0x0][0x888] ;  /* 0x00011100ff0677ac */ /* 0x000ee20008000a00 */
[----:B------:R-:W-:Y:S02]  /*03e0*/  UISETP.EQ.U32.AND UP1, UPT, UR4, URZ, UPT ;  /* 0x000000ff0400728c */ /* 0x000fe4000bf22070 */
[----:B------:R-:W-:Y:S02]  /*03f0*/  UPLOP3.LUT UP2, UPT, UPT, UPT, UPT, 0x80, 0x8 ;  /* 0x000000000008789c */ /* 0x000fe40003f4f070 */
[----:B---3--:R-:W-:-:S04]  /*0400*/  UISETP.NE.U32.AND UP0, UPT, UR6, URZ, UPT ;  /* 0x000000ff0600728c */ /* 0x008fc8000bf05070 */
[----:B------:R-:W-:-:S04]  /*0410*/  UISETP.NE.AND.EX UP0, UPT, UR7, URZ, UPT, UP0 ;  /* 0x000000ff0700728c */ /* 0x000fc8000bf05300 */
[----:B------:R-:W-:-:S04]  /*0420*/  UISETP.EQ.OR.EX UP3, UPT, UR5, URZ, !UP0, UP1 ;  /* 0x000000ff0500728c */ /* 0x000fc8000c762710 */
[----:B------:R-:W-:-:S05]  /*0430*/  UP2UR UR50, UPR, URZ, 0x8 ;  /* 0x00000008ff327883 */ /* 0x000fca0008000000 */
[----:B------:R-:W-:Y:S07]  /*0440*/  BRA.U !UP3, `(.L_x_8) ;  /* 0x000000010b207547 */ /* 0x000fee000b800000 */
[----:B------:R-:W-:Y:S01]  /*0450*/  UISETP.NE.U32.AND UP2, UPT, UR4, URZ, UPT ;  /* 0x000000ff0400728c */ /* 0x000fe2000bf45070 */
[----:B-----5:R-:W-:Y:S01]  /*0460*/  FSETP.NEU.AND P0, PT, R49, RZ, PT ;  /* 0x000000ff3100720b */ /* 0x020fe20003f0d000 */
[----:B------:R-:W-:Y:S02]  /*0470*/  USEL UR4, URZ, 0xffffffff, UP0 ;  /* 0xffffffffff047887 */ /* 0x000fe40008000000 */
[----:B------:R-:W-:-:S10]  /*0480*/  UISETP.NE.AND.EX UP2, UPT, UR5, URZ, UPT, UP2 ;  /* 0x000000ff0500728c */ /* 0x000fd4000bf45320 */
[----:B------:R-:W-:Y:S01]  /*0490*/  VOTEU.ANY UP1, P0 ;  /* 0x0000000000ff7886 */ /* 0x000fe20000020100 */
[----:B------:R-:W-:-:S04]  /*04a0*/  @!UP2 USEL UR4, URZ, 0xffffffff, UP1 ;  /* 0xffffffffff04a887 */ /* 0x000fc80008800000 */
[----:B------:R-:W-:-:S04]  /*04b0*/  ULOP3.LUT UR4, UR4, 0x1, URZ, 0xc0, !UPT ;  /* 0x0000000104047892 */ /* 0x000fc8000f8ec0ff */
[----:B------:R-:W-:-:S11]  /*04c0*/  UISETP.NE.U32.AND UP2, UPT, UR4, 0x1, UPT ;  /* 0x000000010400788c */ /* 0x000fd6000bf45070 */
.L_x_8:
[----:B-12---:R-:W1:Y:S01]  /*04d0*/  SHFL.IDX PT, R2, R92, RZ, 0x1f ;  /* 0x00001fff5c027589 */ /* 0x006e6200000e0000 */
[----:B------:R-:W-:-:S04]  /*04e0*/  UISETP.NE.AND UP1, UPT, UR8, 0x2, UPT ;  /* 0x000000020800788c */ /* 0x000fc8000bf25270 */
[----:B------:R-:W-:Y:S01]  /*04f0*/  USEL UR6, URZ, 0x1, UP1 ;  /* 0x00000001ff067887 */ /* 0x000fe20008800000 */
[----:B-1----:R-:W-:-:S13]  /*0500*/  ISETP.NE.AND P0, PT, R2, RZ, PT ;  /* 0x000000ff0200720c */ /* 0x002fda0003f05270 */
[----:B------:R-:W-:Y:S05]  /*0510*/  @P0 BRA `(.L_x_9) ;  /* 0x0000000000480947 */ /* 0x000fea0003800000 */
[----:B------:R-:W1:Y:S01]  /*0520*/  S2UR UR5, SR_CgaCtaId ;  /* 0x00000000000579c3 */ /* 0x000e620000008800 */
[----:B------:R-:W-:Y:S01]  /*0530*/  UMOV UR7, 0x400 ;  /* 0x0000040000077882 */ /* 0x000fe20000000000 */
[----:B------:R-:W-:Y:S01]  /*0540*/  UMOV UR4, 0x1 ;  /* 0x0000000100047882 */ /* 0x000fe20000000000 */
[----:B------:R-:W-:Y:S01]  /*0550*/  ELECT P0, URZ, PT ;  /* 0x0000000000ff782f */ /* 0x000fe20003800000 */
[----:B------:R-:W-:-:S04]  /*0560*/  UIADD3 UR10, UPT, UPT, -UR4, 0x100000, URZ ;  /* 0x00100000040a7890 */ /* 0x000fc8000fffe1ff */
[----:B------:R-:W-:Y:S02]  /*0570*/  USHF.L.U32 UR11, UR10, 0xb, URZ ;  /* 0x0000000b0a0b7899 */ /* 0x000fe400080006ff */
[----:B------:R-:W-:Y:S02]  /*0580*/  USHF.L.U32 UR10, UR10, 0x1, URZ ;  /* 0x000000010a0a7899 */ /* 0x000fe400080006ff */
[----:B-1----:R-:W-:Y:S01]  /*0590*/  ULEA UR5, UR5, UR7, 0x18 ;  /* 0x0000000705057291 */ /* 0x002fe2000f8ec0ff */
[----:B------:R-:W1:Y:S11]  /*05a0*/  FENCE.VIEW.ASYNC.S ;  /* 0x00000000000073c6 */ /* 0x000e760000000000 */
[----:B-1----:R1:W2:Y:S01]  /*05b0*/  SYNCS.EXCH.64 URZ, [UR5], UR10 ;  /* 0x0000000a05ff75b2 */ /* 0x0022a20008000100 */
[----:B------:R1:W3:Y:S01]  /*05c0*/  SYNCS.EXCH.64 URZ, [UR5+0x20], UR10 ;  /* 0x0000200a05ff75b2 */ /* 0x0002e20008000100 */
[----:B------:R1:W4:Y:S01]  /*05d0*/  SYNCS.EXCH.64 URZ, [UR5+0x8], UR10 ;  /* 0x0000080a05ff75b2 */ /* 0x0003220008000100 */
[----:B------:R1:W1:Y:S01]  /*05e0*/  SYNCS.EXCH.64 URZ, [UR5+0x28], UR10 ;  /* 0x0000280a05ff75b2 */ /* 0x0002620008000100 */
[----:B------:R1:W1:Y:S01]  /*05f0*/  SYNCS.EXCH.64 URZ, [UR5+0x10], UR10 ;  /* 0x0000100a05ff75b2 */ /* 0x0002620008000100 */
[----:B------:R1:W1:Y:S01]  /*0600*/  SYNCS.EXCH.64 URZ, [UR5+0x30], UR10 ;  /* 0x0000300a05ff75b2 */ /* 0x0002620008000100 */
[----:B------:R1:W1:Y:S01]  /*0610*/  SYNCS.EXCH.64 URZ, [UR5+0x18], UR10 ;  /* 0x0000180a05ff75b2 */ /* 0x0002620008000100 */
[----:B------:R1:W1:Y:S01]  /*0620*/  SYNCS.EXCH.64 URZ, [UR5+0x38], UR10 ;  /* 0x0000380a05ff75b2 */ /* 0x0002620008000100 */
[----:B------:R-:W-:Y:S01]  /*0630*/  NOP ;  /* 0x0000000000007918 */ /* 0x000fe20000000000 */
.L_x_9:
[----:B------:R-:W2:Y:S01]  /*0640*/  SHFL.IDX PT, R2, R92, RZ, 0x1f ;  /* 0x00001fff5c027589 */ /* 0x000ea200000e0000 */
[----:B------:R-:W-:Y:S01]  /*0650*/  NOP ;  /* 0x0000000000007918 */ /* 0x000fe20000000000 */
[----:B--2---:R-:W-:-:S13]  /*0660*/  ISETP.NE.AND P0, PT, R2, 0x1, PT ;  /* 0x000000010200780c */ /* 0x004fda0003f05270 */
[----:B------:R-:W-:Y:S05]  /*0670*/  @P0 BRA `(.L_x_10) ;  /* 0x0000000000580947 */ /* 0x000fea0003800000 */
[----:B------:R-:W2:Y:S01]  /*0680*/  S2UR UR7, SR_CgaCtaId ;  /* 0x00000000000779c3 */ /* 0x000ea20000008800 */
[----:B------:R-:W-:Y:S01]  /*0690*/  UMOV UR9, 0x400 ;  /* 0x0000040000097882 */ /* 0x000fe20000000000 */
[----:B-1----:R-:W-:Y:S01]  /*06a0*/  UMOV UR5, 0x20 ;  /* 0x0000002000057882 */ /* 0x002fe20000000000 */
[----:B------:R-:W-:Y:S01]  /*06b0*/  UMOV UR4, 0x80 ;  /* 0x0000008000047882 */ /* 0x000fe20000000000 */
[----:B------:R-:W-:-:S04]  /*06c0*/  UIADD3 UR10, UPT, UPT, -UR5, 0x100000, URZ ;  /* 0x00100000050a7890 */ /* 0x000fc8000fffe1ff */
[----:B------:R-:W-:Y:S02]  /*06d0*/  USHF.L.U32 UR11, UR10, 0xb, URZ ;  /* 0x0000000b0a0b7899 */ /* 0x000fe400080006ff */
[----:B------:R-:W-:Y:S02]  /*06e0*/  USHF.L.U32 UR10, UR10, 0x1, URZ ;  /* 0x000000010a0a7899 */ /* 0x000fe400080006ff */
[----:B------:R-:W-:-:S04]  /*06f0*/  UIADD3 UR4, UPT, UPT, -UR4, 0x100000, URZ ;  /* 0x0010000004047890 */ /* 0x000fc8000fffe1ff */
[----:B------:R-:W-:Y:S02]  /*0700*/  USHF.L.U32 UR5, UR4, 0xb, URZ ;  /* 0x0000000b04057899 */ /* 0x000fe400080006ff */
[----:B------:R-:W-:Y:S01]  /*0710*/  USHF.L.U32 UR4, UR4, 0x1, URZ ;  /* 0x0000000104047899 */ /* 0x000fe200080006ff */
[----:B------:R-:W-:Y:S01]  /*0720*/  ELECT P0, URZ, PT ;  /* 0x0000000000ff782f */ /* 0x000fe20003800000 */
[----:B--2---:R-:W-:Y:S01]  /*0730*/  ULEA UR7, UR7, UR9, 0x18 ;  /* 0x0000000907077291 */ /* 0x004fe2000f8ec0ff */
[----:B------:R-:W1:Y:S11]  /*0740*/  FENCE.VIEW.ASYNC.S ;  /* 0x00000000000073c6 */ /* 0x000e760000000000 */
[----:B-1----:R2:W1:Y:S01]  /*0750*/  SYNCS.EXCH.64 URZ, [UR7+0x40], UR10 ;  /* 0x0000400a07ff75b2 */ /* 0x0024620008000100 */
[----:B------:R2:W1:Y:S01]  /*0760*/  SYNCS.EXCH.64 URZ, [UR7+0x60], UR4 ;  /* 0x0000600407ff75b2 */ /* 0x0004620008000100 */
[----:B------:R2:W1:Y:S01]  /*0770*/  SYNCS.EXCH.64 URZ, [UR7+0x48], UR10 ;  /* 0x0000480a07ff75b2 */ /* 0x0004620008000100 */
[----:B------:R2:W1:Y:S01]  /*0780*/  SYNCS.EXCH.64 URZ, [UR7+0x68], UR4 ;  /* 0x0000680407ff75b2 */ /* 0x0004620008000100 */
[----:B------:R2:W1:Y:S01]  /*0790*/  SYNCS.EXCH.64 URZ, [UR7+0x50], UR10 ;  /* 0x0000500a07ff75b2 */ /* 0x0004620008000100 */
[----:B------:R2:W1:Y:S01]  /*07a0*/  SYNCS.EXCH.64 URZ, [UR7+0x70], UR4 ;  /* 0x0000700407ff75b2 */ /* 0x0004620008000100 */
[----:B------:R2:W1:Y:S01]  /*07b0*/  SYNCS.EXCH.64 URZ, [UR7+0x58], UR10 ;  /* 0x0000580a07ff75b2 */ /* 0x0004620008000100 */
[----:B------:R2:W1:Y:S02]  /*07c0*/  SYNCS.EXCH.64 URZ, [UR7+0x78], UR4 ;  /* 0x0000780407ff75b2 */ /* 0x0004640008000100 */
[----:B--2---:R-:W-:Y:S01]  /*07d0*/  NOP ;  /* 0x0000000000007918 */ /* 0x004fe20000000000 */
.L_x_10:
[----:B------:R-:W2:Y:S01]  /*07e0*/  SHFL.IDX PT, R2, R92, RZ, 0x1f ;  /* 0x00001fff5c027589 */ /* 0x000ea200000e0000 */
[----:B------:R-:W-:Y:S01]  /*07f0*/  NOP ;  /* 0x0000000000007918 */ /* 0x000fe20000000000 */
[----:B--2---:R-:W-:-:S13]  /*0800*/  ISETP.NE.AND P0, PT, R2, 0x3, PT ;  /* 0x000000030200780c */ /* 0x004fda0003f05270 */
[----:B------:R-:W-:Y:S05]  /*0810*/  @P0 BRA `(.L_x_11) ;  /* 0x0000000000300947 */ /* 0x000fea0003800000 */
[----:B-1----:R-:W1:Y:S01]  /*0820*/  S2UR UR5, SR_CgaCtaId ;  /* 0x00000000000579c3 */ /* 0x002e620000008800 */
        /* <DEDUP_REMOVED lines=8> */
[----:B-1----:R2:W1:Y:S01]  /*08b0*/  SYNCS.EXCH.64 URZ, [UR5+0x80], UR10 ;  /* 0x0000800a05ff75b2 */ /* 0x0024620008000100 */
[----:B------:R2:W1:Y:S02]  /*08c0*/  SYNCS.EXCH.64 URZ, [UR5+0x88], UR10 ;  /* 0x0000880a05ff75b2 */ /* 0x0004640008000100 */
[----:B--2---:R-:W-:Y:S01]  /*08d0*/  NOP ;  /* 0x0000000000007918 */ /* 0x004fe20000000000 */
.L_x_11:
[----:B------:R-:W2:Y:S01]  /*08e0*/  SHFL.IDX PT, R2, R92, RZ, 0x1f ;  /* 0x00001fff5c027589 */ /* 0x000ea200000e0000 */
[----:B------:R-:W-:Y:S01]  /*08f0*/  NOP ;  /* 0x0000000000007918 */ /* 0x000fe20000000000 */
[----:B--2---:R-:W-:-:S13]  /*0900*/  ISETP.NE.AND P0, PT, R2, 0x4, PT ;  /* 0x000000040200780c */ /* 0x004fda0003f05270 */
[----:B------:R-:W-:Y:S05]  /*0910*/  @P0 BRA `(.L_x_12) ;  /* 0x00000000004c0947 */ /* 0x000fea0003800000 */
[----:B-1----:R-:W1:Y:S01]  /*0920*/  S2UR UR5, SR_CgaCtaId ;  /* 0x00000000000579c3 */ /* 0x002e620000008800 */
[----:B------:R-:W-:Y:S01]  /*0930*/  UMOV UR9, 0x100 ;  /* 0x0000010000097882 */ /* 0x000fe20000000000 */
[----:B------:R-:W-:Y:S01]  /*0940*/  UMOV UR7, 0x400 ;  /* 0x0000040000077882 */ /* 0x000fe20000000000 */
[----:B------:R-:W-:Y:S01]  /*0950*/  USEL UR9, UR9, 0xe0, UP2 ;  /* 0x000000e009097887 */ /* 0x000fe20009000000 */
[----:B------:R-:W-:Y:S01]  /*0960*/  UMOV UR4, 0x1 ;  /* 0x0000000100047882 */ /* 0x000fe20000000000 */
[----:B------:R-:W-:Y:S01]  /*0970*/  ELECT P0, URZ, PT ;  /* 0x0000000000ff782f */ /* 0x000fe20003800000 */
[----:B------:R-:W-:-:S04]  /*0980*/  UIADD3 UR10, UPT, UPT, -UR4, 0x100000, URZ ;  /* 0x00100000040a7890 */ /* 0x000fc8000fffe1ff */
[----:B------:R-:W-:Y:S02]  /*0990*/  USHF.L.U32 UR11, UR10, 0xb, URZ ;  /* 0x0000000b0a0b7899 */ /* 0x000fe400080006ff */
[----:B------:R-:W-:Y:S02]  /*09a0*/  USHF.L.U32 UR10, UR10, 0x1, URZ ;  /* 0x000000010a0a7899 */ /* 0x000fe400080006ff */
[----:B------:R-:W-:-:S04]  /*09b0*/  UIADD3 UR12, UPT, UPT, -UR9, 0x100000, URZ ;  /* 0x00100000090c7890 */ /* 0x000fc8000fffe1ff */
[----:B------:R-:W-:Y:S02]  /*09c0*/  USHF.L.U32 UR13, UR12, 0xb, URZ ;  /* 0x0000000b0c0d7899 */ /* 0x000fe400080006ff */
[----:B------:R-:W-:Y:S02]  /*09d0*/  USHF.L.U32 UR12, UR12, 0x1, URZ ;  /* 0x000000010c0c7899 */ /* 0x000fe400080006ff */
[----:B-1----:R-:W-:Y:S01]  /*09e0*/  ULEA UR5, UR5, UR7, 0x18 ;  /* 0x0000000705057291 */ /* 0x002fe2000f8ec0ff */
[----:B------:R-:W1:Y:S11]  /*09f0*/  FENCE.VIEW.ASYNC.S ;  /* 0x00000000000073c6 */ /* 0x000e760000000000 */
[----:B-1----:R2:W1:Y:S01]  /*0a00*/  SYNCS.EXCH.64 URZ, [UR5+0x90], UR10 ;  /* 0x0000900a05ff75b2 */ /* 0x0024620008000100 */
[----:B------:R2:W1:Y:S01]  /*0a10*/  SYNCS.EXCH.64 URZ, [UR5+0xa0], UR12 ;  /* 0x0000a00c05ff75b2 */ /* 0x0004620008000100 */
[----:B------:R2:W1:Y:S01]  /*0a20*/  SYNCS.EXCH.64 URZ, [UR5+0x98], UR10 ;  /* 0x0000980a05ff75b2 */ /* 0x0004620008000100 */
[----:B------:R2:W1:Y:S02]  /*0a30*/  SYNCS.EXCH.64 URZ, [UR5+0xa8], UR12 ;  /* 0x0000a80c05ff75b2 */ /* 0x0004640008000100 */
[----:B--2---:R-:W-:Y:S01]  /*0a40*/  NOP ;  /* 0x0000000000007918 */ /* 0x004fe20000000000 */
.L_x_12:
        /* <DEDUP_REMOVED lines=26> */
.L_x_13:
        /* <DEDUP_REMOVED lines=18> */
.L_x_14:
[----:B-1----:R-:W1:Y:S01]  /*0d10*/  S2UR UR5, SR_CTAID.X ;  /* 0x00000000000579c3 */ /* 0x002e620000002500 */
[----:B------:R-:W-:-:S05]  /*0d20*/  CS2R.32 R87, SR_CgaSize ;  /* 0x0000000000577805 */ /* 0x000fca0000008a00 */
[----:B------:R-:W-:-:S05]  /*0d30*/  IMAD R87, R87, -0xa0, RZ ;  /* 0xffffff6057577824 */ /* 0x000fca00078e02ff */
[----:B------:R-:W-:-:S14]  /*0d40*/  R2UR UR9, R87 ;  /* 0x00000000570972ca */ /* 0x000fdc00000e0000 */
[----:B------:R-:W2:Y:S01]  /*0d50*/  LDCU UR9, c[0x0][UR9+0x2b0] ;  /* 0x00005600090977ac */ /* 0x000ea20008000800 */
[----:B------:R-:W-:Y:S01]  /*0d60*/  NOP ;  /* 0x0000000000007918 */ /* 0x000fe20000000000 */
[----:B------:R-:W-:-:S05]  /*0d70*/  CS2R.32 R87, SR_CgaSize ;  /* 0x0000000000577805 */ /* 0x000fca0000008a00 */
[----:B------:R-:W-:-:S05]  /*0d80*/  IMAD R87, R87, -0xa0, RZ ;  /* 0xffffff6057577824 */ /* 0x000fca00078e02ff */
[----:B------:R-:W-:-:S14]  /*0d90*/  R2UR UR7, R87 ;  /* 0x00000000570772ca */ /* 0x000fdc00000e0000 */
[----:B------:R-:W3:Y:S01]  /*0da0*/  LDCU UR7, c[0x0][UR7+0x2b4] ;  /* 0x00005680070777ac */ /* 0x000ee20008000800 */
[----:B------:R-:W4:Y:S08]  /*0db0*/  S2UR UR4, SR_CTAID.Y ;  /* 0x00000000000479c3 */ /* 0x000f300000002600 */
[----:B------:R-:W3:Y:S01]  /*0dc0*/  LDC R10, c[0x0][0xb24] ;  /* 0x0002c900ff0a7b82 */ /* 0x000ee20000000800 */
[----:B-1----:R-:W-:-:S02]  /*0dd0*/  I2FP.F32.U32 R87, UR5 ;  /* 0x0000000500577c45 */ /* 0x002fc40008201000 */
[----:B------:R-:W-:-:S05]  /*0de0*/  CS2R.32 R3, SR_CgaSize ;  /* 0x0000000000037805 */ /* 0x000fca0000008a00 */
[----:B------:R-:W-:-:S06]  /*0df0*/  IMAD R3, R3, -0xa0, RZ ;  /* 0xffffff6003037824 */ /* 0x000fcc00078e02ff */
[----:B------:R-:W1:Y:S01]  /*0e00*/  LDC R3, c[0x0][R3+0x2a0] ;  /* 0x0000a80003037b82 */ /* 0x000e620000000800 */
[----:B------:R-:W-:Y:S01]  /*0e10*/  MOV R15, UR5 ;  /* 0x00000005000f7c02 */ /* 0x000fe20008000f00 */
[----:B--2---:R-:W-:Y:S01]  /*0e20*/  FMUL R87, R87, UR9 ;  /* 0x0000000957577c20 */ /* 0x004fe20008400000 */
[----:B----4-:R-:W-:Y:S02]  /*0e30*/  I2FP.F32.U32 R86, UR4 ;  /* 0x0000000400567c45 */ /* 0x010fe40008201000 */
[----:B------:R-:W-:-:S05]  /*0e40*/  CS2R.32 R2, SR_CgaSize ;  /* 0x0000000000027805 */ /* 0x000fca0000008a00 */
[----:B------:R-:W-:-:S06]  /*0e50*/  IMAD R2, R2, -0xa0, RZ ;  /* 0xffffff6002027824 */ /* 0x000fcc00078e02ff */
[----:B------:R-:W2:Y:S01]  /*0e60*/  LDC R2, c[0x0][R2+0x2a4] ;  /* 0x0000a90002027b82 */ /* 0x000ea20000000800 */
[----:B------:R-:W-:Y:S01]  /*0e70*/  MOV R14, UR4 ;  /* 0x00000004000e7c02 */ /* 0x000fe20008000f00 */
[----:B------:R-:W4:Y:S01]  /*0e80*/  F2I.U32.TRUNC.NTZ R87, R87 ;  /* 0x0000005700577305 */ /* 0x000f22000020f000 */
[----:B---3--:R-:W-:-:S05]  /*0e90*/  FMUL R86, R86, UR7 ;  /* 0x0000000756567c20 */ /* 0x008fca0008400000 */
[----:B------:R-:W-:Y:S01]  /*0ea0*/  BAR.SYNC.DEFER_BLOCKING 0x0 ;  /* 0x0000000000007b1d */ /* 0x000fe20000010000 */
[----:B------:R-:W-:-:S05]  /*0eb0*/  ISETP.GE.AND P0, PT, R10, 0x1, PT ;  /* 0x000000010a00780c */ /* 0x000fca0003f06270 */
[----:B------:R-:W3:Y:S02]  /*0ec0*/  F2I.U32.TRUNC.NTZ R86, R86 ;  /* 0x0000005600567305 */ /* 0x000ee4000020f000 */
[----:B------:R-:W2:Y:S01]  /*0ed0*/  S2UR UR36, SR_CTAID.Z ;  /* 0x00000000002479c3 */ /* 0x000ea20000002700 */
[----:B----4-:R-:W-:-:S05]  /*0ee0*/  IADD3 R87, PT, PT, -R87, RZ, RZ ;  /* 0x000000ff57577210 */ /* 0x010fca0007ffe1ff */
[----:B-1----:R-:W-:Y:S01]  /*0ef0*/  IMAD R87, R3, R87, UR5 ;  /* 0x0000000503577e24 */ /* 0x002fe2000f8e0257 */
[----:B---3--:R-:W-:-:S05]  /*0f00*/  IADD3 R86, PT, PT, -R86, RZ, RZ ;  /* 0x000000ff56567210 */ /* 0x008fca0007ffe1ff */
[----:B--2---:R-:W-:Y:S01]  /*0f10*/  IMAD R86, R2, R86, UR4 ;  /* 0x0000000402567e24 */ /* 0x004fe2000f8e0256 */
[----:B------:R-:W-:Y:S06]  /*0f20*/  @!P0 BRA `(.L_x_15) ;  /* 0x0000000000b88947 */ /* 0x000fec0003800000 */
[----:B------:R-:W1:Y:S01]  /*0f30*/  LDC.64 R4, c[0x0][0xb18] ;  /* 0x0002c600ff047b82 */ /* 0x000e620000000a00 */
[----:B------:R-:W-:-:S07]  /*0f40*/  ISETP.NE.AND P0, PT, R10, 0x1, PT ;  /* 0x000000010a00780c */ /* 0x000fce0003f05270 */
[----:B------:R-:W2:Y:S08]  /*0f50*/  LDC R9, c[0x0][0xb0c] ;  /* 0x0002c300ff097b82 */ /* 0x000eb00000000800 */
[----:B------:R-:W3:Y:S08]  /*0f60*/  LDC R12, c[0x0][0x370] ;  /* 0x0000dc00ff0c7b82 */ /* 0x000ef00000000800 */
[----:B------:R-:W4:Y:S01]  /*0f70*/  LDC R11, c[0x0][0x374] ;  /* 0x0000dd00ff0b7b82 */ /* 0x000f220000000800 */
[----:B-1----:R-:W-:-:S07]  /*0f80*/  ISETP.NE.AND P1, PT, R4, 0x1, PT ;  /* 0x000000010400780c */ /* 0x002fce0003f25270 */
[----:B------:R-:W3:Y:S01]  /*0f90*/  LDC.64 R6, c[0x0][0xb10] ;  /* 0x0002c400ff067b82 */ /* 0x000ee20000000a00 */
[----:B--2---:R-:W-:-:S07]  /*0fa0*/  ISETP.NE.AND P2, PT, R9, 0x1, PT ;  /* 0x000000010900780c */ /* 0x004fce0003f45270 */
[----:B------:R-:W1:Y:S08]  /*0fb0*/  LDC R8, c[0x0][0xb20] ;  /* 0x0002c800ff087b82 */ /* 0x000e700000000800 */
[----:B------:R-:W2:Y:S01]  /*0fc0*/  LDC.64 R2, c[0x0][0xb28] ;  /* 0x0002ca00ff027b82 */ /* 0x000ea20000000a00 */
[----:B----4-:R-:W-:-:S04]  /*0fd0*/  IMAD.HI.U32 R13, R11, R5, RZ ;  /* 0x000000050b0d7227 */ /* 0x010fc800078e00ff */
[----:B------:R-:W-:-:S04]  /*0fe0*/  IMAD.HI.U32 R5, R14, R5, RZ ;  /* 0x000000050e057227 */ /* 0x000fc800078e00ff */
[----:B---3--:R-:W-:-:S05]  /*0ff0*/  IMAD.HI.U32 R16, R12, R6, RZ ;  /* 0x000000060c107227 */ /* 0x008fca00078e00ff */
[-C--:B------:R-:W-:Y:S01]  /*1000*/  @P2 SHF.R.U32.HI R12, RZ, R7.reuse, R16 ;  /* 0x00000007ff0c2219 */ /* 0x080fe20000011610 */
[----:B------:R-:W-:Y:S01]  /*1010*/  IMAD.HI.U32 R16, R15, R6, RZ ;  /* 0x000000060f107227 */ /* 0x000fe200078e00ff */
[-C--:B-1----:R-:W-:Y:S02]  /*1020*/  @P1 SHF.R.U32.HI R11, RZ, R8.reuse, R13 ;  /* 0x00000008ff0b1219 */ /* 0x082fe4000001160d */
[----:B------:R-:W-:Y:S02]  /*1030*/  SHF.R.U32.HI R5, RZ, R8, R5 ;  /* 0x00000008ff057219 */ /* 0x000fe40000011605 */
[----:B------:R-:W-:Y:S02]  /*1040*/  SHF.R.U32.HI R16, RZ, R7, R16 ;  /* 0x00000007ff107219 */ /* 0x000fe40000011610 */
[----:B------:R-:W-:Y:S01]  /*1050*/  SEL R5, R14, R5, !P1 ;  /* 0x000000050e057207 */ /* 0x000fe20004800000 */
[----:B--2---:R-:W-:Y:S01]  /*1060*/  IMAD.HI.U32 R13, R11, R2, RZ ;  /* 0x000000020b0d7227 */ /* 0x004fe200078e00ff */
[----:B------:R-:W-:-:S03]  /*1070*/  SEL R16, R15, R16, !P2 ;  /* 0x000000100f107207 */ /* 0x000fc60005000000 */
[----:B------:R-:W-:Y:S01]  /*1080*/  IMAD.HI.U32 R6, R12, R2, RZ ;  /* 0x000000020c067227 */ /* 0x000fe200078e00ff */
[----:B------:R-:W-:-:S04]  /*1090*/  @P0 SHF.R.U32.HI R11, RZ, R3, R13 ;  /* 0x00000003ff0b0219 */ /* 0x000fc8000001160d */
[----:B------:R-:W-:Y:S01]  /*10a0*/  @P0 SHF.R.U32.HI R12, RZ, R3, R6 ;  /* 0x00000003ff0c0219 */ /* 0x000fe20000011606 */
[----:B------:R-:W-:-:S04]  /*10b0*/  IMAD R11, R11, R10, RZ ;  /* 0x0000000a0b0b7224 */ /* 0x000fc800078e02ff */
[----:B------:R-:W-:Y:S01]  /*10c0*/  IMAD R6, R12, R10, RZ ;  /* 0x0000000a0c067224 */ /* 0x000fe200078e02ff */
[----:B------:R-:W-:-:S04]  /*10d0*/  ISETP.GE.AND P1, PT, R5, R11, PT ;  /* 0x0000000b0500720c */ /* 0x000fc80003f26270 */
[----:B------:R-:W-:Y:S01]  /*10e0*/  ISETP.GE.OR P1, PT, R16, R6, P1 ;  /* 0x000000061000720c */ /* 0x000fe20000f26670 */
[----:B------:R-:W-:-:S05]  /*10f0*/  IMAD.HI.U32 R6, R5, R2, RZ ;  /* 0x0000000205067227 */ /* 0x000fca00078e00ff */
[----:B------:R-:W-:-:S04]  /*1100*/  SHF.R.U32.HI R6, RZ, R3, R6 ;  /* 0x00000003ff067219 */ /* 0x000fc80000011606 */
[----:B------:R-:W-:-:S03]  /*1110*/  SEL R6, R5, R6, !P0 ;  /* 0x0000000605067207 */ /* 0x000fc60004000000 */
[----:B------:R-:W-:Y:S01]  /*1120*/  @!P1 IMAD.HI.U32 R7, R16, R2, RZ ;  /* 0x0000000210079227 */ /* 0x000fe200078e00ff */
[----:B------:R-:W-:-:S04]  /*1130*/  IADD3 R2, PT, PT, -R6, RZ, RZ ;  /* 0x000000ff06027210 */ /* 0x000fc80007ffe1ff */
[----:B------:R-:W-:Y:S01]  /*1140*/  @!P1 SHF.R.U32.HI R3, RZ, R3, R7 ;  /* 0x00000003ff039219 */ /* 0x000fe20000011607 */
[----:B------:R-:W-:Y:S01]  /*1150*/  IMAD R2, R10, R2, R5 ;  /* 0x000000020a027224 */ /* 0x000fe200078e0205 */
[----:B------:R-:W-:Y:S02]  /*1160*/  IADD3 R7, PT, PT, -R5, RZ, RZ ;  /* 0x000000ff05077210 */ /* 0x000fe40007ffe1ff */
[----:B------:R-:W-:-:S03]  /*1170*/  @!P1 SEL R3, R16, R3, !P0 ;  /* 0x0000000310039207 */ /* 0x000fc60004000000 */
[----:B------:R-:W-:Y:S02]  /*1180*/  IMAD R7, R4, R7, R14 ;  /* 0x0000000704077224 */ /* 0x000fe400078e020e */
[--C-:B------:R-:W-:Y:S02]  /*1190*/  @!P1 IMAD.IADD R6, R6, 0x1, -R3.reuse ;  /* 0x0000000106069824 */ /* 0x100fe400078e0a03 */
[----:B------:R-:W-:Y:S01]  /*11a0*/  @!P1 IMAD R3, R2, R12, R3 ;  /* 0x0000000c02039224 */ /* 0x000fe200078e0203 */
[----:B------:R-:W-:Y:S01]  /*11b0*/  IADD3 R2, PT, PT, -R16, RZ, RZ ;  /* 0x000000ff10027210 */ /* 0x000fe20007ffe1ff */
[----:B------:R-:W-:Y:S02]  /*11c0*/  @!P1 IMAD R5, R6, R10, R16 ;  /* 0x0000000a06059224 */ /* 0x000fe400078e0210 */
[----:B------:R-:W-:Y:S02]  /*11d0*/  @!P1 IMAD.MOV.U32 R16, RZ, RZ, R3 ;  /* 0x000000ffff109224 */ /* 0x000fe400078e0003 */
[----:B------:R-:W-:-:S02]  /*11e0*/  IMAD R2, R9, R2, R15 ;  /* 0x0000000209027224 */ /* 0x000fc400078e020f */
[----:B------:R-:W-:Y:S02]  /*11f0*/  IMAD R14, R5, R4, R7 ;  /* 0x00000004050e7224 */ /* 0x000fe400078e0207 */
[----:B------:R-:W-:Y:S02]  /*1200*/  IMAD R15, R16, R9, R2 ;  /* 0x00000009100f7224 */ /* 0x000fe400078e0202 */
.L_x_15:
[----:B------:R-:W1:Y:S01]  /*1210*/  LDCU UR4, c[0x0][0xb30] ;  /* 0x00016600ff0477ac */ /* 0x000e620008000800 */
[----:B------:R-:W2:Y:S08]  /*1220*/  S2UR UR37, SR_CgaCtaId ;  /* 0x00000000002579c3 */ /* 0x000eb00000008800 */
[----:B------:R-:W3:Y:S01]  /*1230*/  LDC R40, c[0x0][0xb24] ;  /* 0x0002c900ff287b82 */ /* 0x000ee20000000800 */
[----:B-1----:R-:W-:-:S09]  /*1240*/  UISETP.NE.AND UP1, UPT, UR4, 0x1, UPT ;  /* 0x000000010400788c */ /* 0x002fd2000bf25270 */
[----:B--2---:R-:W-:Y:S05]  /*1250*/  BRA.U UP1, `(.L_x_16) ;  /* 0x0000000101407547 */ /* 0x004fea000b800000 */
[----:B------:R-:W1:Y:S08]  /*1260*/  LDC.64 R4, c[0x0][0xb10] ;  /* 0x0002c400ff047b82 */ /* 0x000e700000000a00 */
[----:B------:R-:W2:Y:S08]  /*1270*/  LDC.64 R2, c[0x0][0xb18] ;  /* 0x0002c600ff027b82 */ /* 0x000eb00000000a00 */
[----:B------:R-:W4:Y:S08]  /*1280*/  LDC R6, c[0x0][0xb20] ;  /* 0x0002c800ff067b82 */ /* 0x000f300000000800 */
[----:B------:R-:W3:Y:S01]  /*1290*/  LDC R7, c[0x0][0xb0c] ;  /* 0x0002c300ff077b82 */ /* 0x000ee20000000800 */
[----:B-1----:R-:W-:-:S05]  /*12a0*/  IMAD.HI.U32 R4, R15, R4, RZ ;  /* 0x000000040f047227 */ /* 0x002fca00078e00ff */
[----:B------:R-:W-:Y:S01]  /*12b0*/  SHF.R.U32.HI R4, RZ, R5, R4 ;  /* 0x00000005ff047219 */ /* 0x000fe20000011604 */
[----:B--2---:R-:W-:Y:S01]  /*12c0*/  IMAD.HI.U32 R3, R14, R3, RZ ;  /* 0x000000030e037227 */ /* 0x004fe200078e00ff */
[----:B------:R-:W-:-:S04]  /*12d0*/  ISETP.NE.AND P0, PT, R2, 0x1, PT ;  /* 0x000000010200780c */ /* 0x000fc80003f05270 */
[----:B----4-:R-:W-:-:S04]  /*12e0*/  SHF.R.U32.HI R3, RZ, R6, R3 ;  /* 0x00000006ff037219 */ /* 0x010fc80000011603 */
[----:B------:R-:W-:Y:S02]  /*12f0*/  SEL R3, R14, R3, !P0 ;  /* 0x000000030e037207 */ /* 0x000fe40004000000 */
[----:B---3--:R-:W-:-:S04]  /*1300*/  ISETP.NE.AND P1, PT, R7, 0x1, PT ;  /* 0x000000010700780c */ /* 0x008fc80003f25270 */
[----:B------:R-:W-:-:S05]  /*1310*/  SEL R4, R15, R4, !P1 ;  /* 0x000000040f047207 */ /* 0x000fca0004800000 */
[----:B------:R-:W-:Y:S02]  /*1320*/  IMAD.IADD R5, R3, 0x1, -R4 ;  /* 0x0000000103057824 */ /* 0x000fe400078e0a04 */
[----:B------:R-:W-:Y:S02]  /*1330*/  IMAD.IADD R3, R4, 0x1, -R3 ;  /* 0x0000000104037824 */ /* 0x000fe400078e0a03 */
[----:B------:R-:W-:Y:S02]  /*1340*/  IMAD R15, R5, R7, R15 ;  /* 0x00000007050f7224 */ /* 0x000fe400078e020f */
[----:B------:R-:W-:-:S07]  /*1350*/  IMAD R14, R3, R2, R14 ;  /* 0x00000002030e7224 */ /* 0x000fce00078e020e */
.L_x_16:
[----:B------:R-:W-:Y:S01]  /*1360*/  BAR.SYNC.DEFER_BLOCKING 0x0 ;  /* 0x0000000000007b1d */ /* 0x000fe20000010000 */
[----:B------:R-:W-:Y:S01]  /*1370*/  UISETP.NE.AND UP1, UPT, UR8, 0x2, UPT ;  /* 0x000000020800788c */ /* 0x000fe2000bf25270 */
[----:B------:R-:W-:Y:S02]  /*1380*/  ISETP.NE.OR P5, PT, R0, 0x2, !P5 ;  /* 0x000000020000780c */ /* 0x000fe40006fa5670 */
[----:B------:R-:W-:-:S06]  /*1390*/  LOP3.LUT R2, R101, 0x1f, RZ, 0xc0, !PT ;  /* 0x0000001f65027812 */ /* 0x000fcc00078ec0ff */
[----:B------:R-:W-:Y:S05]  /*13a0*/  BRA.U UP1, `(.L_x_17) ;  /* 0x0000001101547547 */ /* 0x000fea000b800000 */
[----:B------:R-:W1:Y:S01]  /*13b0*/  LDCU UR13, c[0x0][0x38c] ;  /* 0x00007180ff0d77ac */ /* 0x000e620008000800 */
[----:B------:R-:W2:Y:S01]  /*13c0*/  LDC R8, c[0x0][0x370] ;  /* 0x0000dc00ff087b82 */ /* 0x000ea20000000800 */
[----:B------:R-:W-:Y:S01]  /*13d0*/  PLOP3.LUT P1, PT, PT, PT, UP2, 0x80, 0x8 ;  /* 0x000000000008781c */ /* 0x000fe20003f2f028 */
[----:B------:R-:W-:Y:S01]  /*13e0*/  IMAD.MOV.U32 R17, RZ, RZ, 0x1 ;  /* 0x00000001ff117424 */ /* 0x000fe200078e00ff */
[----:B------:R-:W-:Y:S01]  /*13f0*/  ISETP.EQ.OR P4, PT, R2, RZ, P5 ;  /* 0x000000ff0200720c */ /* 0x000fe20002f82670 */
[----:B------:R-:W-:Y:S01]  /*1400*/  IMAD.MOV.U32 R16, RZ, RZ, RZ ;  /* 0x000000ffff107224 */ /* 0x000fe200078e00ff */
[----:B------:R-:W-:Y:S02]  /*1410*/  PLOP3.LUT P1, PT, P1, PT, PT, 0x8, 0x80 ;  /* 0x000000000080781c */ /* 0x000fe40000f2e170 */
[----:B------:R-:W-:Y:S01]  /*1420*/  CS2R R12, SRZ ;  /* 0x00000000000c7805 */ /* 0x000fe2000001ff00 */
[----:B------:R-:W-:Y:S01]  /*1430*/  IMAD.MOV.U32 R11, RZ, RZ, 0x1 ;  /* 0x00000001ff0b7424 */ /* 0x000fe200078e00ff */
[----:B------:R-:W4:Y:S01]  /*1440*/  LDC R0, c[0x0][0x374] ;  /* 0x0000dd00ff007b82 */ /* 0x000f220000000800 */
[----:B------:R-:W2:Y:S01]  /*1450*/  LDCU.64 UR22, c[0x0][0x348] ;  /* 0x00006900ff1677ac */ /* 0x000ea20008000a00 */
[----:B------:R-:W-:Y:S01]  /*1460*/  UMOV UR6, URZ ;  /* 0x000000ff00067c82 */ /* 0x000fe20008000000 */
[----:B-1----:R-:W-:-:S04]  /*1470*/  UIADD3 UR5, UPT, UPT, UR13, 0x3f, URZ ;  /* 0x0000003f0d057890 */ /* 0x002fc8000fffe0ff */
[----:B------:R-:W-:-:S04]  /*1480*/  USHF.R.S32.HI UR4, URZ, 0x1f, UR5 ;  /* 0x0000001fff047899 */ /* 0x000fc80008011405 */
[----:B------:R-:W-:-:S04]  /*1490*/  ULEA.HI UR4, UR4, UR5, URZ, 0x6 ;  /* 0x0000000504047291 */ /* 0x000fc8000f8f30ff */
[----:B------:R-:W-:Y:S02]  /*14a0*/  USHF.R.S32.HI UR15, URZ, 0x6, UR4 ;  /* 0x00000006ff0f7899 */ /* 0x000fe40008011404 */
[----:B------:R-:W-:Y:S02]  /*14b0*/  UIADD3 UR4, UPT, UPT, UR13, -0x1, URZ ;  /* 0xffffffff0d047890 */ /* 0x000fe4000fffe0ff */
[----:B------:R-:W-:Y:S02]  /*14c0*/  UISETP.LT.U32.AND UP0, UPT, UR15, 0x4, UPT ;  /* 0x000000040f00788c */ /* 0x000fe4000bf01070 */
[----:B------:R-:W-:Y:S02]  /*14d0*/  UISETP.GE.U32.AND UP1, UPT, UR4, -0x7f, UPT ;  /* 0xffffff810400788c */ /* 0x000fe4000bf26070 */
[----:B------:R-:W-:Y:S02]  /*14e0*/  USEL UR14, UR15, 0x4, UP0 ;  /* 0x000000040f0e7887 */ /* 0x000fe40008000000 */
[----:B------:R-:W-:-:S02]  /*14f0*/  UIADD3 UR13, UPT, UPT, UR13, 0x7e, URZ ;  /* 0x0000007e0d0d7890 */ /* 0x000fc4000fffe0ff */
[----:B------:R-:W-:Y:S02]  /*1500*/  UIADD3 UR5, UPT, UPT, UR14, -0x1, URZ ;  /* 0xffffffff0e057890 */ /* 0x000fe4000fffe0ff */
[----:B------:R-:W-:-:S03]  /*1510*/  UIADD3 UR7, UPT, UPT, UR15, -UR14, URZ ;  /* 0x8000000e0f077290 */ /* 0x000fc6000fffe0ff */
[----:B------:R-:W-:-:S04]  /*1520*/  @UP1 UIADD3 UR5, UPT, UPT, UR14, URZ, URZ ;  /* 0x000000ff0e051290 */ /* 0x000fc8000fffe0ff */
[----:B--2---:R-:W-:-:S12]  /*1530*/  UIADD3 UR5, UPT, UPT, UR5, 0x1, URZ ;  /* 0x0000000105057890 */ /* 0x004fd8000fffe0ff */
.L_x_35:
[----:B------:R-:W-:Y:S01]  /*1540*/  UISETP.NE.AND UP0, UPT, UR37, URZ, UPT ;  /* 0x000000ff2500728c */ /* 0x000fe2000bf05270 */
[----:B------:R-:W1:Y:S08]  /*1550*/  S2UR UR37, SR_CgaCtaId ;  /* 0x00000000002579c3 */ /* 0x000e700000008800 */
[----:B------:R-:W-:Y:S05]  /*1560*/  BRA.U UP0, `(.L_x_18) ;  /* 0x0000000100347547 */ /* 0x000fea000b800000 */
[----:B------:R-:W2:Y:S01]  /*1570*/  S2R R2, SR_CgaCtaId ;  /* 0x0000000000027919 */ /* 0x000ea20000008800 */
[----:B------:R-:W-:-:S04]  /*1580*/  MOV R3, 0x400 ;  /* 0x0000040000037802 */ /* 0x000fc80000000f00 */
[----:B--2---:R-:W-:Y:S02]  /*1590*/  LEA R2, R2, R3, 0x18 ;  /* 0x0000000302027211 */ /* 0x004fe400078ec0ff */
[----:B------:R-:W-:-:S03]  /*15a0*/  SHF.L.U32 R3, R11, 0x1f, RZ ;  /* 0x0000001f0b037819 */ /* 0x000fc600000006ff */
[----:B------:R-:W-:-:S04]  /*15b0*/  IMAD R2, R12, 0x8, R2 ;  /* 0x000000080c027824 */ /* 0x000fc800078e0202 */
[----:B------:R-:W2:Y:S02]  /*15c0*/  SYNCS.PHASECHK.TRANS64.TRYWAIT P0, [R2+URZ+0x100], R3 ;  /* 0x00010003020075a7 */ /* 0x000ea400080011ff */
[----:B--2---:R-:W-:Y:S05]  /*15d0*/  @!P0 BRA `(.L_x_19) ;  /* 0x0000007400ac8947 */ /* 0x004fea0003800000 */
.L_x_131:
[----:B------:R-:W-:Y:S01]  /*15e0*/  VIADD R12, R12, 0x1 ;  /* 0x000000010c0c7836 */ /* 0x000fe20000000000 */
[----:B------:R2:W-:Y:S04]  /*15f0*/  SYNCS.ARRIVE.TRANS64.A1T0 RZ, [R2+URZ+0xf0], RZ ;  /* 0x0000f0ff02ff79a7 */ /* 0x0005e800081000ff */
[----:B------:R-:W-:-:S04]  /*1600*/  ISETP.NE.AND P0, PT, R12, 0x2, PT ;  /* 0x000000020c00780c */ /* 0x000fc80003f05270 */
[----:B------:R-:W-:Y:S02]  /*1610*/  SEL R12, R12, RZ, P0 ;  /* 0x000000ff0c0c7207 */ /* 0x000fe40000000000 */
[----:B--2---:R-:W-:-:S04]  /*1620*/  SEL R2, RZ, 0x1, P0 ;  /* 0x00000001ff027807 */ /* 0x004fc80000000000 */
[----:B------:R-:W-:-:S07]  /*1630*/  LOP3.LUT R11, R11, R2, RZ, 0x3c, !PT ;  /* 0x000000020b0b7212 */ /* 0x000fce00078e3cff */
.L_x_18:
[----:B------:R-:W-:Y:S01]  /*1640*/  UMOV UR4, 0x400 ;  /* 0x0000040000047882 */ /* 0x000fe20000000000 */
[----:B------:R-:W-:Y:S01]  /*1650*/  SHF.L.U32 R2, R17, 0x1f, RZ ;  /* 0x0000001f11027819 */ /* 0x000fe200000006ff */
[----:B-1----:R-:W-:Y:S01]  /*1660*/  ULEA UR4, UR37, UR4, 0x18 ;  /* 0x0000000425047291 */ /* 0x002fe2000f8ec0ff */
[----:B------:R-:W-:Y:S01]  /*1670*/  R2UR UR35, R15 ;  /* 0x000000000f2372ca */ /* 0x000fe200000e0000 */
[----:B------:R-:W-:Y:S01]  /*1680*/  UISETP.GE.U32.AND UP0, UPT, UR13, 0x7f, UPT ;  /* 0x0000007f0d00788c */ /* 0x000fe2000bf06070 */
[----:B------:R-:W-:Y:S01]  /*1690*/  R2UR UR11, R14 ;  /* 0x000000000e0b72ca */ /* 0x000fe200000e0000 */
[----:B------:R-:W-:Y:S01]  /*16a0*/  ULEA UR8, UR6, UR4, 0x3 ;  /* 0x0000000406087291 */ /* 0x000fe2000f8e18ff */
[----:B------:R-:W-:-:S08]  /*16b0*/  UMOV UR24, URZ ;  /* 0x000000ff00187c82 */ /* 0x000fd00008000000 */
[----:B------:R1:W2:Y:S01]  /*16c0*/  SYNCS.PHASECHK.TRANS64.TRYWAIT P0, [UR8+0x20], R2 ;  /* 0x00002002ff0075a7 */ /* 0x0002a20008001108 */
[----:B------:R-:W-:Y:S02]  /*16d0*/  USHF.L.U32 UR35, UR35, 0x7, URZ ;  /* 0x0000000723237899 */ /* 0x000fe400080006ff */
[----:B------:R-:W-:Y:S01]  /*16e0*/  USHF.L.U32 UR11, UR11, 0x7, URZ ;  /* 0x000000070b0b7899 */ /* 0x000fe200080006ff */
[----:B------:R-:W-:Y:S11]  /*16f0*/  BRA.U !UP0, `(.L_x_20) ;  /* 0x0000000108a47547 */ /* 0x000ff6000b800000 */
[----:B------:R-:W-:Y:S01]  /*1700*/  UMOV UR16, URZ ;  /* 0x000000ff00107c82 */ /* 0x000fe20008000000 */
[----:B------:R-:W-:-:S05]  /*1710*/  UMOV UR17, UR6 ;  /* 0x0000000600117c82 */ /* 0x000fca0008000000 */
.L_x_25:
[----:B-1----:R-:W-:Y:S01]  /*1720*/  ULEA UR33, UR17, UR4, 0x3 ;  /* 0x0000000411217291 */ /* 0x002fe2000f8e18ff */
[----:B--2---:R-:W-:Y:S01]  /*1730*/  @!P5 MOV R3, 0x8000 ;  /* 0x000080000003d802 */ /* 0x004fe20000000f00 */
[----:B--2---:R-:W-:Y:S10]  /*1740*/  @P0 BRA `(.L_x_21) ;  /* 0x00000000000c0947 */ /* 0x004ff40003800000 */
[----:B------:R-:W-:-:S04]  /*1750*/  SHF.L.U32 R4, R17, 0x1f, RZ ;  /* 0x0000001f11047819 */ /* 0x000fc800000006ff */
[----:B------:R-:W2:Y:S02]  /*1760*/  SYNCS.PHASECHK.TRANS64.TRYWAIT P0, [UR33+0x20], R4 ;  /* 0x00002004ff0075a7 */ /* 0x000ea40008001121 */
[----:B--2---:R-:W-:Y:S05]  /*1770*/  @!P0 BRA `(.L_x_22) ;  /* 0x0000007400588947 */ /* 0x004fea0003800000 */
.L_x_21:
[----:B------:R2:W-:Y:S01]  /*1780*/  @!P5 SYNCS.ARRIVE.TRANS64 RZ, [UR33], R3 ;  /* 0x00000003ffffd9a7 */ /* 0x0005e20008000021 */
[----:B------:R-:W-:Y:S04]  /*1790*/  BSSY.RECONVERGENT B0, `(.L_x_23) ;  /* 0x0000003000007945 */ /* 0x000fe80003800200 */
[----:B------:R-:W-:Y:S05]  /*17a0*/  @P4 BRA `(.L_x_24) ;  /* 0x0000000000044947 */ /* 0x000fea0003800000 */
[----:B------:R-:W-:Y:S05]  /*17b0*/  BPT.TRAP 0x1 ;  /* 0x000000040000795c */ /* 0x000fea0000300000 */
.L_x_24:
[----:B------:R-:W-:Y:S05]  /*17c0*/  BSYNC.RECONVERGENT B0 ;  /* 0x0000000000007941 */ /* 0x000fea0003800200 */
.L_x_23:
[----:B------:R-:W-:Y:S02]  /*17d0*/  UIADD3 UR6, UPT, UPT, UR17, 0x1, URZ ;  /* 0x0000000111067890 */ /* 0x000fe4000fffe0ff */
[----:B------:R-:W-:Y:S02]  /*17e0*/  UIADD3 UR26, UP1, UPT, UR22, 0x80, URZ ;  /* 0x00000080161a7890 */ /* 0x000fe4000ff3e0ff */
[----:B------:R-:W-:Y:S02]  /*17f0*/  UISETP.NE.AND UP0, UPT, UR6, 0x4, UPT ;  /* 0x000000040600788c */ /* 0x000fe4000bf05270 */
[----:B------:R-:W-:Y:S02]  /*1800*/  USHF.L.U32 UR34, UR16, 0x6, URZ ;  /* 0x0000000610227899 */ /* 0x000fe400080006ff */
[----:B------:R-:W-:Y:S02]  /*1810*/  USEL UR9, URZ, 0x1, UP0 ;  /* 0x00000001ff097887 */ /* 0x000fe40008000000 */
[----:B------:R-:W-:-:S02]  /*1820*/  USEL UR6, UR6, URZ, UP0 ;  /* 0x000000ff06067287 */ /* 0x000fc40008000000 */
[----:B------:R-:W-:Y:S02]  /*1830*/  UIADD3 UR20, UP0, UPT, UR22, 0x180, URZ ;  /* 0x0000018016147890 */ /* 0x000fe4000ff1e0ff */
[----:B------:R-:W-:Y:S01]  /*1840*/  ULEA UR8, UR6, UR4, 0x3 ;  /* 0x0000000406087291 */ /* 0x000fe2000f8e18ff */
[----:B------:R-:W-:Y:S01]  /*1850*/  LOP3.LUT R17, R17, UR9, RZ, 0x3c, !PT ;  /* 0x0000000911117c12 */ /* 0x000fe2000f8e3cff */
[----:B------:R-:W-:Y:S02]  /*1860*/  UIADD3.X UR27, UPT, UPT, URZ, UR23, URZ, UP1, !UPT ;  /* 0x00000017ff1b7290 */ /* 0x000fe40008ffe4ff */
[----:B------:R-:W-:Y:S01]  /*1870*/  UIADD3.X UR21, UPT, UPT, URZ, UR23, URZ, UP0, !UPT ;  /* 0x00000017ff157290 */ /* 0x000fe200087fe4ff */
[----:B-1----:R-:W-:Y:S01]  /*1880*/  SHF.L.U32 R2, R17, 0x1f, RZ ;  /* 0x0000001f11027819 */ /* 0x002fe200000006ff */
[----:B------:R-:W-:Y:S01]  /*1890*/  UMOV UR18, 0x0 ;  /* 0x0000000000127882 */ /* 0x000fe20000000000 */
[----:B------:R-:W-:Y:S01]  /*18a0*/  UMOV UR19, 0x10000000 ;  /* 0x1000000000137882 */ /* 0x000fe20000000000 */
[----:B------:R-:W-:Y:S01]  /*18b0*/  UMOV UR12, UR36 ;  /* 0x00000024000c7c82 */ /* 0x000fe20008000000 */
[----:B------:R1:W1:Y:S01]  /*18c0*/  SYNCS.PHASECHK.TRANS64.TRYWAIT P0, [UR8+0x20], R2 ;  /* 0x00002002ff0075a7 */ /* 0x0002620008001108 */
[----:B------:R-:W-:Y:S01]  /*18d0*/  ULEA UR8, UR17, UR4, 0xe ;  /* 0x0000000411087291 */ /* 0x000fe2000f8e70ff */
[----:B------:R-:W-:Y:S01]  /*18e0*/  UMOV UR9, UR33 ;  /* 0x0000002100097c82 */ /* 0x000fe20008000000 */
[----:B------:R-:W-:-:S02]  /*18f0*/  UMOV UR10, UR34 ;  /* 0x00000022000a7c82 */ /* 0x000fc40008000000 */
[----:B------:R-:W-:Y:S02]  /*1900*/  UIADD3 UR32, UPT, UPT, UR8, 0x8400, URZ ;  /* 0x0000840008207890 */ /* 0x000fe4000fffe0ff */
[----:B------:R-:W-:Y:S02]  /*1910*/  UIADD3 UR8, UPT, UPT, UR8, 0x18400, URZ ;  /* 0x0001840008087890 */ /* 0x000fe4000fffe0ff */
[----:B------:R-:W-:Y:S01]  /*1920*/  UIADD3 UR16, UPT, UPT, UR16, 0x1, URZ ;  /* 0x0000000110107890 */ /* 0x000fe2000fffe0ff */
[----:B------:R-:W-:Y:S01]  /*1930*/  UMOV UR24, UR5 ;  /* 0x0000000500187c82 */ /* 0x000fe20008000000 */
[----:B------:R-:W-:Y:S02]  /*1940*/  UMOV UR17, UR6 ;  /* 0x0000000600117c82 */ /* 0x000fe40008000000 */
[----:B------:R-:W-:Y:S01]  /*1950*/  UISETP.NE.AND UP0, UPT, UR16, UR5, UPT ;  /* 0x000000051000728c */ /* 0x000fe2000bf05270 */
[----:B------:R1:W-:Y:S02]  /*1960*/  UTMALDG.3D [UR32], [UR26], desc[UR18] ;  /* 0x000012201a0075b4 */ /* 0x0003e40008011000 */
[----:B------:R1:W-:Y:S06]  /*1970*/  UTMALDG.3D [UR8], [UR20], desc[UR18] ;  /* 0x00001208140075b4 */ /* 0x0003ec0008011000 */
[----:B------:R-:W-:Y:S05]  /*1980*/  BRA.U UP0, `(.L_x_25) ;  /* 0xfffffffd00647547 */ /* 0x000fea000b83ffff */
.L_x_20:
[----:B-1----:R-:W-:Y:S01]  /*1990*/  ULEA UR8, UR6, UR4, 0x3 ;  /* 0x0000000406087291 */ /* 0x002fe2000f8e18ff */
[----:B------:R-:W-:Y:S01]  /*19a0*/  SHF.L.U32 R2, R17, 0x1f, RZ ;  /* 0x0000001f11027819 */ /* 0x000fe200000006ff */
[----:B------:R-:W-:Y:S01]  /*19b0*/  @!P1 SYNCS.ARRIVE.TRANS64.A1T0 RZ, [UR4+0x88], RZ ;  /* 0x000088ffffff99a7 */ /* 0x000fe20008100004 */
[----:B------:R-:W-:-:S06]  /*19c0*/  UISETP.GT.AND UP0, UPT, UR15, UR14, UPT ;  /* 0x0000000e0f00728c */ /* 0x000fcc000bf04270 */
[----:B--2---:R1:W2:Y:S03]  /*19d0*/  SYNCS.PHASECHK.TRANS64.TRYWAIT P0, [UR8+0x20], R2 ;  /* 0x00002002ff0075a7 */ /* 0x0042a60008001108 */
[----:B------:R-:W-:Y:S05]  /*19e0*/  BRA.U !UP0, `(.L_x_26) ;  /* 0x0000000108a87547 */ /* 0x000fea000b800000 */
[----:B------:R-:W-:Y:S01]  /*19f0*/  UIADD3 UR21, UPT, UPT, UR7, UR24, URZ ;  /* 0x0000001807157290 */ /* 0x000fe2000fffe0ff */
[----:B------:R-:W-:-:S11]  /*1a00*/  UMOV UR25, UR6 ;  /* 0x0000000600197c82 */ /* 0x000fd60008000000 */
.L_x_31:
[----:B-1----:R-:W-:Y:S01]  /*1a10*/  ULEA UR17, UR25, UR4, 0x3 ;  /* 0x0000000419117291 */ /* 0x002fe2000f8e18ff */
[----:B--2---:R-:W-:Y:S01]  /*1a20*/  @!P5 MOV R3, 0x8000 ;  /* 0x000080000003d802 */ /* 0x004fe20000000f00 */
[----:B--2---:R-:W-:Y:S10]  /*1a30*/  @P0 BRA `(.L_x_27) ;  /* 0x00000000000c0947 */ /* 0x004ff40003800000 */
[----:B------:R-:W-:-:S04]  /*1a40*/  SHF.L.U32 R4, R17, 0x1f, RZ ;  /* 0x0000001f11047819 */ /* 0x000fc800000006ff */
[----:B------:R-:W2:Y:S02]  /*1a50*/  SYNCS.PHASECHK.TRANS64.TRYWAIT P0, [UR17+0x20], R4 ;  /* 0x00002004ff0075a7 */ /* 0x000ea40008001111 */
[----:B--2---:R-:W-:Y:S05]  /*1a60*/  @!P0 BRA `(.L_x_28) ;  /* 0x0000007000b48947 */ /* 0x004fea0003800000 */
.L_x_27:
[----:B------:R2:W-:Y:S01]  /*1a70*/  @!P5 SYNCS.ARRIVE.TRANS64 RZ, [UR17], R3 ;  /* 0x00000003ffffd9a7 */ /* 0x0005e20008000011 */
[----:B------:R-:W-:Y:S04]  /*1a80*/  BSSY.RECONVERGENT B0, `(.L_x_29) ;  /* 0x0000003000007945 */ /* 0x000fe80003800200 */
[----:B------:R-:W-:Y:S05]  /*1a90*/  @P4 BRA `(.L_x_30) ;  /* 0x0000000000044947 */ /* 0x000fea0003800000 */
[----:B------:R-:W-:Y:S05]  /*1aa0*/  BPT.TRAP 0x1 ;  /* 0x000000040000795c */ /* 0x000fea0000300000 */
.L_x_30:
[----:B------:R-:W-:Y:S05]  /*1ab0*/  BSYNC.RECONVERGENT B0 ;  /* 0x0000000000007941 */ /* 0x000fea0003800200 */
.L_x_29:
        /* <DEDUP_REMOVED lines=20> */
[----:B------:R-:W-:Y:S01]  /*1c00*/  UIADD3 UR8, UPT, UPT, UR8, 0x18400, URZ ;  /* 0x0001840008087890 */ /* 0x000fe2000fffe0ff */
[----:B------:R-:W-:Y:S01]  /*1c10*/  UMOV UR9, UR17 ;  /* 0x0000001100097c82 */ /* 0x000fe20008000000 */
[----:B------:R-:W-:Y:S01]  /*1c20*/  UMOV UR10, UR18 ;  /* 0x00000012000a7c82 */ /* 0x000fe20008000000 */
[----:B------:R-:W-:Y:S01]  /*1c30*/  UIADD3 UR24, UPT, UPT, UR24, 0x1, URZ ;  /* 0x0000000118187890 */ /* 0x000fe2000fffe0ff */
[----:B------:R-:W-:-:S03]  /*1c40*/  UMOV UR25, UR6 ;  /* 0x0000000600197c82 */ /* 0x000fc60008000000 */
[----:B------:R1:W-:Y:S01]  /*1c50*/  UTMALDG.3D [UR16], [UR30], desc[UR26] ;  /* 0x00001a101e0075b4 */ /* 0x0003e20008011000 */
[----:B------:R-:W-:Y:S01]  /*1c60*/  UISETP.NE.AND UP0, UPT, UR24, UR21, UPT ;  /* 0x000000151800728c */ /* 0x000fe2000bf05270 */
[----:B------:R1:W-:Y:S08]  /*1c70*/  UTMALDG.3D [UR8], [UR28], desc[UR26] ;  /* 0x00001a081c0075b4 */ /* 0x0003f00008011000 */
[----:B------:R-:W-:Y:S05]  /*1c80*/  BRA.U UP0, `(.L_x_31) ;  /* 0xfffffffd00607547 */ /* 0x000fea000b83ffff */
.L_x_26:
[C---:B-1----:R-:W-:Y:S01]  /*1c90*/  LEA R2, R16.reuse, UR4, 0x3 ;  /* 0x0000000410027c11 */ /* 0x042fe2000f8e18ff */
[----:B------:R-:W-:Y:S01]  /*1ca0*/  NOP ;  /* 0x0000000000007918 */ /* 0x000fe20000000000 */
[----:B--2---:R-:W-:Y:S02]  /*1cb0*/  SHF.L.U32 R3, R13, 0x1f, RZ ;  /* 0x0000001f0d037819 */ /* 0x004fe400000006ff */
[----:B------:R-:W-:Y:S02]  /*1cc0*/  LEA R4, R16, UR4, 0x4 ;  /* 0x0000000410047c11 */ /* 0x000fe4000f8e20ff */
[----:B------:R-:W1:Y:S02]  /*1cd0*/  SYNCS.PHASECHK.TRANS64.TRYWAIT P0, [R2+URZ+0x90], R3 ;  /* 0x00009003020075a7 */ /* 0x000e6400080011ff */
[----:B-1----:R-:W-:Y:S05]  /*1ce0*/  @!P0 BRA `(.L_x_32) ;  /* 0x00000070002c8947 */ /* 0x002fea0003800000 */
.L_x_134:
[----:B------:R-:W2:Y:S01]  /*1cf0*/  LDS.128 R4, [R4+0x120] ;  /* 0x0001200004047984 */ /* 0x000ea20000000c00 */
[----:B---3--:R-:W-:Y:S01]  /*1d00*/  ISETP.GE.AND P0, PT, R40, 0x1, PT ;  /* 0x000000012800780c */ /* 0x008fe20003f06270 */
[----:B-1----:R-:W-:Y:S01]  /*1d10*/  VIADD R2, R2, 0xa0 ;  /* 0x000000a002027836 */ /* 0x002fe20000000000 */
[----:B------:R-:W-:Y:S01]  /*1d20*/  @!PT LDS RZ, [RZ] ;  /* 0x00000000fffff984 */ /* 0x000fe20000000800 */
[----:B------:R-:W-:Y:S01]  /*1d30*/  @!PT LDS RZ, [RZ] ;  /* 0x00000000fffff984 */ /* 0x000fe20000000800 */
[----:B------:R-:W-:Y:S01]  /*1d40*/  @!PT LDS RZ, [RZ] ;  /* 0x00000000fffff984 */ /* 0x000fe20000000800 */
[----:B------:R-:W-:Y:S01]  /*1d50*/  @!PT LDS RZ, [RZ] ;  /* 0x00000000fffff984 */ /* 0x000fe20000000800 */
[----:B------:R1:W-:Y:S06]  /*1d60*/  MEMBAR.ALL.CTA ;  /* 0x0000000000007992 */ /* 0x0003ec0000008000 */
[----:B-1----:R-:W1:Y:S01]  /*1d70*/  FENCE.VIEW.ASYNC.S ;  /* 0x00000000000073c6 */ /* 0x002e620000000000 */
[----:B------:R-:W-:-:S04]  /*1d80*/  PRMT R2, RZ, 0x654, R2 ;  /* 0x00000654ff027816 */ /* 0x000fc80000000002 */
[----:B-1----:R1:W-:Y:S01]  /*1d90*/  SYNCS.ARRIVE.TRANS64.RED.A1T0 RZ, [R2+URZ], RZ ;  /* 0x000000ff02ff79a7 */ /* 0x0023e200081004ff */
[----:B--2---:R-:W-:-:S13]  /*1da0*/  LOP3.LUT P2, RZ, R6, 0x1, RZ, 0xc0, !PT ;  /* 0x0000000106ff7812 */ /* 0x004fda000784c0ff */
[----:B------:R-:W-:Y:S01]  /*1db0*/  @P2 SHF.R.U32.HI R3, RZ, 0x10, R5 ;  /* 0x00000010ff032819 */ /* 0x000fe20000011605 */
[----:B------:R-:W-:Y:S01]  /*1dc0*/  VOTEU.ANY UP0, P2 ;  /* 0x0000000000ff7886 */ /* 0x000fe20001000100 */
[----:B------:R-:W-:Y:S02]  /*1dd0*/  @P2 MOV R10, R4 ;  /* 0x00000004000a2202 */ /* 0x000fe40000000f00 */
[----:B------:R-:W-:Y:S02]  /*1de0*/  @P2 R2UR.BROADCAST UR8, R3 ;  /* 0x00000000030822ca */ /* 0x000fe400008e0000 */
[----:B------:R-:W-:-:S11]  /*1df0*/  @P2 LOP3.LUT R9, R5, 0xffff, RZ, 0xc0, !PT ;  /* 0x0000ffff05092812 */ /* 0x000fd600078ec0ff */
[----:B------:R-:W-:Y:S01]  /*1e00*/  @UP0 UMOV UR36, UR8 ;  /* 0x0000000800240c82 */ /* 0x000fe20008000000 */
[----:B-1----:R-:W-:Y:S05]  /*1e10*/  @!P0 BRA `(.L_x_33) ;  /* 0x0000000000b88947 */ /* 0x002fea0003800000 */
[----:B------:R-:W4:Y:S01]  /*1e20*/  LDC.64 R4, c[0x0][0xb18] ;  /* 0x0002c600ff047b82 */ /* 0x000f220000000a00 */
[----:B------:R-:W-:-:S07]  /*1e30*/  ISETP.NE.AND P3, PT, R40, 0x1, PT ;  /* 0x000000012800780c */ /* 0x000fce0003f65270 */
[----:B------:R-:W1:Y:S08]  /*1e40*/  LDC.64 R6, c[0x0][0xb10] ;  /* 0x0002c400ff067b82 */ /* 0x000e700000000a00 */
[----:B------:R-:W2:Y:S08]  /*1e50*/  LDC R14, c[0x0][0xb20] ;  /* 0x0002c800ff0e7b82 */ /* 0x000eb00000000800 */
[----:B------:R-:W3:Y:S01]  /*1e60*/  LDC R15, c[0x0][0xb0c] ;  /* 0x0002c300ff0f7b82 */ /* 0x000ee20000000800 */
[----:B----4-:R-:W-:Y:S01]  /*1e70*/  IMAD.HI.U32 R19, R0, R5, RZ ;  /* 0x0000000500137227 */ /* 0x010fe200078e00ff */
[----:B------:R-:W-:-:S03]  /*1e80*/  ISETP.NE.AND P0, PT, R4, 0x1, PT ;  /* 0x000000010400780c */ /* 0x000fc60003f05270 */
[----:B------:R-:W-:-:S03]  /*1e90*/  IMAD.HI.U32 R5, R9, R5, RZ ;  /* 0x0000000509057227 */ /* 0x000fc600078e00ff */
[----:B------:R-:W4:Y:S01]  /*1ea0*/  LDC.64 R2, c[0x0][0xb28] ;  /* 0x0002ca00ff027b82 */ /* 0x000f220000000a00 */
[----:B-1----:R-:W-:-:S04]  /*1eb0*/  IMAD.HI.U32 R20, R8, R6, RZ ;  /* 0x0000000608147227 */ /* 0x002fc800078e00ff */
[----:B------:R-:W-:Y:S01]  /*1ec0*/  IMAD.HI.U32 R21, R10, R6, RZ ;  /* 0x000000060a157227 */ /* 0x000fe200078e00ff */
[----:B------:R-:W-:Y:S02]  /*1ed0*/  SHF.R.U32.HI R20, RZ, R7, R20 ;  /* 0x00000007ff147219 */ /* 0x000fe40000011614 */
[-C--:B--2---:R-:W-:Y:S02]  /*1ee0*/  SHF.R.U32.HI R19, RZ, R14.reuse, R19 ;  /* 0x0000000eff137219 */ /* 0x084fe40000011613 */
[----:B------:R-:W-:Y:S02]  /*1ef0*/  SHF.R.U32.HI R5, RZ, R14, R5 ;  /* 0x0000000eff057219 */ /* 0x000fe40000011605 */
[----:B------:R-:W-:Y:S02]  /*1f00*/  SEL R19, R0, R19, !P0 ;  /* 0x0000001300137207 */ /* 0x000fe40004000000 */
[----:B------:R-:W-:Y:S02]  /*1f10*/  SHF.R.U32.HI R21, RZ, R7, R21 ;  /* 0x00000007ff157219 */ /* 0x000fe40000011615 */
[----:B---3--:R-:W-:-:S02]  /*1f20*/  ISETP.NE.AND P1, PT, R15, 0x1, PT ;  /* 0x000000010f00780c */ /* 0x008fc40003f25270 */
[----:B------:R-:W-:Y:S02]  /*1f30*/  SEL R5, R9, R5, !P0 ;  /* 0x0000000509057207 */ /* 0x000fe40004000000 */
[----:B------:R-:W-:Y:S02]  /*1f40*/  SEL R20, R8, R20, !P1 ;  /* 0x0000001408147207 */ /* 0x000fe40004800000 */
[----:B------:R-:W-:Y:S01]  /*1f50*/  SEL R21, R10, R21, !P1 ;  /* 0x000000150a157207 */ /* 0x000fe20004800000 */
[----:B----4-:R-:W-:-:S04]  /*1f60*/  IMAD.HI.U32 R18, R19, R2, RZ ;  /* 0x0000000213127227 */ /* 0x010fc800078e00ff */
        /* <DEDUP_REMOVED lines=10> */
[----:B------:R-:W-:-:S04]  /*2010*/  @!P0 IMAD.HI.U32 R7, R21, R2, RZ ;  /* 0x0000000215078227 */ /* 0x000fc800078e00ff */
[----:B------:R-:W-:Y:S01]  /*2020*/  IMAD.MOV R2, RZ, RZ, -R6 ;  /* 0x000000ffff027224 */ /* 0x000fe200078e0a06 */
[----:B------:R-:W-:Y:S02]  /*2030*/  @!P0 SHF.R.U32.HI R3, RZ, R3, R7 ;  /* 0x00000003ff038219 */ /* 0x000fe40000011607 */
[----:B------:R-:W-:Y:S01]  /*2040*/  IADD3 R7, PT, PT, -R5, RZ, RZ ;  /* 0x000000ff05077210 */ /* 0x000fe20007ffe1ff */
[----:B------:R-:W-:Y:S01]  /*2050*/  IMAD R2, R40, R2, R5 ;  /* 0x0000000228027224 */ /* 0x000fe200078e0205 */
        /* <DEDUP_REMOVED lines=10> */
.L_x_33:
[----:B------:R-:W1:Y:S02]  /*2100*/  LDCU UR8, c[0x0][0xb30] ;  /* 0x00016600ff0877ac */ /* 0x000e640008000800 */
[----:B-1----:R-:W-:-:S09]  /*2110*/  UISETP.NE.AND UP0, UPT, UR8, 0x1, UPT ;  /* 0x000000010800788c */ /* 0x002fd2000bf05270 */
[----:B------:R-:W-:Y:S05]  /*2120*/  BRA.U UP0, `(.L_x_34) ;  /* 0x0000000100407547 */ /* 0x000fea000b800000 */
[----:B------:R-:W1:Y:S08]  /*2130*/  LDC.64 R4, c[0x0][0xb10] ;  /* 0x0002c400ff047b82 */ /* 0x000e700000000a00 */
[----:B------:R-:W2:Y:S08]  /*2140*/  LDC.64 R2, c[0x0][0xb18] ;  /* 0x0002c600ff027b82 */ /* 0x000eb00000000a00 */
[----:B------:R-:W3:Y:S08]  /*2150*/  LDC R6, c[0x0][0xb20] ;  /* 0x0002c800ff067b82 */ /* 0x000ef00000000800 */
[----:B------:R-:W4:Y:S01]  /*2160*/  LDC R7, c[0x0][0xb0c] ;  /* 0x0002c300ff077b82 */ /* 0x000f220000000800 */
[----:B-1----:R-:W-:-:S05]  /*2170*/  IMAD.HI.U32 R4, R10, R4, RZ ;  /* 0x000000040a047227 */ /* 0x002fca00078e00ff */
[----:B------:R-:W-:Y:S01]  /*2180*/  SHF.R.U32.HI R4, RZ, R5, R4 ;  /* 0x00000005ff047219 */ /* 0x000fe20000011604 */
[----:B--2---:R-:W-:Y:S01]  /*2190*/  IMAD.HI.U32 R3, R9, R3, RZ ;  /* 0x0000000309037227 */ /* 0x004fe200078e00ff */
[----:B------:R-:W-:-:S04]  /*21a0*/  ISETP.NE.AND P0, PT, R2, 0x1, PT ;  /* 0x000000010200780c */ /* 0x000fc80003f05270 */
[----:B---3--:R-:W-:-:S04]  /*21b0*/  SHF.R.U32.HI R3, RZ, R6, R3 ;  /* 0x00000006ff037219 */ /* 0x008fc80000011603 */
[----:B------:R-:W-:Y:S02]  /*21c0*/  SEL R3, R9, R3, !P0 ;  /* 0x0000000309037207 */ /* 0x000fe40004000000 */
[----:B----4-:R-:W-:-:S04]  /*21d0*/  ISETP.NE.AND P1, PT, R7, 0x1, PT ;  /* 0x000000010700780c */ /* 0x010fc80003f25270 */
[----:B------:R-:W-:-:S05]  /*21e0*/  SEL R4, R10, R4, !P1 ;  /* 0x000000040a047207 */ /* 0x000fca0004800000 */
[----:B------:R-:W-:Y:S02]  /*21f0*/  IMAD.IADD R5, R3, 0x1, -R4 ;  /* 0x0000000103057824 */ /* 0x000fe400078e0a04 */
[----:B------:R-:W-:Y:S02]  /*2200*/  IMAD.IADD R3, R4, 0x1, -R3 ;  /* 0x0000000104037824 */ /* 0x000fe400078e0a03 */
[----:B------:R-:W-:Y:S02]  /*2210*/  IMAD R10, R5, R7, R10 ;  /* 0x00000007050a7224 */ /* 0x000fe400078e020a */
[----:B------:R-:W-:-:S07]  /*2220*/  IMAD R9, R3, R2, R9 ;  /* 0x0000000203097224 */ /* 0x000fce00078e0209 */
.L_x_34:
[----:B------:R-:W-:Y:S01]  /*2230*/  VIADD R16, R16, 0x1 ;  /* 0x0000000110107836 */ /* 0x000fe20000000000 */
[----:B------:R-:W-:Y:S01]  /*2240*/  PLOP3.LUT P1, PT, PT, PT, PT, 0x80, 0x8 ;  /* 0x000000000008781c */ /* 0x000fe20003f2f070 */
[----:B------:R-:W-:Y:S02]  /*2250*/  IMAD.IADD R15, R10, 0x1, R87 ;  /* 0x000000010a0f7824 */ /* 0x000fe400078e0257 */
[----:B------:R-:W-:Y:S01]  /*2260*/  IMAD.IADD R14, R9, 0x1, R86 ;  /* 0x00000001090e7824 */ /* 0x000fe200078e0256 */
[----:B------:R-:W-:-:S04]  /*2270*/  ISETP.NE.AND P0, PT, R16, 0x2, PT ;  /* 0x000000021000780c */ /* 0x000fc80003f05270 */
[----:B------:R-:W-:Y:S02]  /*2280*/  SEL R2, RZ, 0x1, P0 ;  /* 0x00000001ff027807 */ /* 0x000fe40000000000 */
[----:B------:R-:W-:Y:S02]  /*2290*/  SEL R16, R16, RZ, P0 ;  /* 0x000000ff10107207 */ /* 0x000fe40000000000 */
[----:B------:R-:W-:Y:S01]  /*22a0*/  LOP3.LUT R13, R13, R2, RZ, 0x3c, !PT ;  /* 0x000000020d0d7212 */ /* 0x000fe200078e3cff */
[----:B------:R-:W-:Y:S06]  /*22b0*/  @P2 BRA `(.L_x_35) ;  /* 0xfffffff000a02947 */ /* 0x000fec000383ffff */
[----:B------:R-:W-:Y:S01]  /*22c0*/  UIADD3 UR4, UPT, UPT, UR4, 0x20, URZ ;  /* 0x0000002004047890 */ /* 0x000fe2000fffe0ff */
[----:B------:R-:W-:-:S03]  /*22d0*/  SHF.L.U32 R2, R17, 0x1f, RZ ;  /* 0x0000001f11027819 */ /* 0x000fc600000006ff */
[----:B------:R-:W-:-:S09]  /*22e0*/  ULEA UR5, UR6, UR4, 0x3 ;  /* 0x0000000406057291 */ /* 0x000fd2000f8e18ff */
[----:B------:R-:W1:Y:S02]  /*22f0*/  SYNCS.PHASECHK.TRANS64.TRYWAIT P0, [UR5], R2 ;  /* 0x00000002ff0075a7 */ /* 0x000e640008001105 */
[----:B-1----:R-:W-:Y:S05]  /*2300*/  @!P0 BRA `(.L_x_36) ;  /* 0x0000006800b88947 */ /* 0x002fea0003800000 */
.L_x_136:
[----:B------:R-:W-:-:S04]  /*2310*/  UIADD3 UR6, UPT, UPT, UR6, 0x1, URZ ;  /* 0x0000000106067890 */ /* 0x000fc8000fffe0ff */
[----:B------:R-:W-:-:S04]  /*2320*/  UISETP.NE.AND UP0, UPT, UR6, 0x4, UPT ;  /* 0x000000040600788c */ /* 0x000fc8000bf05270 */
[----:B------:R-:W-:Y:S02]  /*2330*/  USEL UR7, URZ, 0x1, UP0 ;  /* 0x00000001ff077887 */ /* 0x000fe40008000000 */
[----:B------:R-:W-:-:S04]  /*2340*/  USEL UR6, UR6, URZ, UP0 ;  /* 0x000000ff06067287 */ /* 0x000fc80008000000 */
[----:B------:R-:W-:Y:S01]  /*2350*/  ULEA UR5, UR6, UR4, 0x3 ;  /* 0x0000000406057291 */ /* 0x000fe2000f8e18ff */
[----:B-1----:R-:W-:-:S04]  /*2360*/  LOP3.LUT R2, R17, UR7, RZ, 0x3c, !PT ;  /* 0x0000000711027c12 */ /* 0x002fc8000f8e3cff */
[----:B------:R-:W-:-:S04]  /*2370*/  SHF.L.U32 R3, R2, 0x1f, RZ ;  /* 0x0000001f02037819 */ /* 0x000fc800000006ff */
[----:B------:R-:W1:Y:S02]  /*2380*/  SYNCS.PHASECHK.TRANS64.TRYWAIT P0, [UR5], R3 ;  /* 0x00000003ff0075a7 */ /* 0x000e640008001105 */
[----:B-1----:R-:W-:Y:S05]  /*2390*/  @!P0 BRA `(.L_x_37) ;  /* 0x0000006800ac8947 */ /* 0x002fea0003800000 */
.L_x_138:
[----:B------:R-:W-:-:S04]  /*23a0*/  UIADD3 UR6, UPT, UPT, UR6, 0x1, URZ ;  /* 0x0000000106067890 */ /* 0x000fc8000fffe0ff */
[----:B------:R-:W-:-:S04]  /*23b0*/  UISETP.NE.AND UP0, UPT, UR6, 0x4, UPT ;  /* 0x000000040600788c */ /* 0x000fc8000bf05270 */
[----:B------:R-:W-:Y:S02]  /*23c0*/  USEL UR7, URZ, 0x1, UP0 ;  /* 0x00000001ff077887 */ /* 0x000fe40008000000 */
[----:B------:R-:W-:-:S04]  /*23d0*/  USEL UR6, UR6, URZ, UP0 ;  /* 0x000000ff06067287 */ /* 0x000fc80008000000 */
[----:B------:R-:W-:Y:S01]  /*23e0*/  ULEA UR5, UR6, UR4, 0x3 ;  /* 0x0000000406057291 */ /* 0x000fe2000f8e18ff */
[----:B------:R-:W-:-:S04]  /*23f0*/  LOP3.LUT R2, R2, UR7, RZ, 0x3c, !PT ;  /* 0x0000000702027c12 */ /* 0x000fc8000f8e3cff */
[----:B-1----:R-:W-:-:S04]  /*2400*/  SHF.L.U32 R3, R2, 0x1f, RZ ;  /* 0x0000001f02037819 */ /* 0x002fc800000006ff */
[----:B------:R-:W1:Y:S02]  /*2410*/  SYNCS.PHASECHK.TRANS64.TRYWAIT P0, [UR5], R3 ;  /* 0x00000003ff0075a7 */ /* 0x000e640008001105 */
[----:B-1----:R-:W-:Y:S05]  /*2420*/  @!P0 BRA `(.L_x_38) ;  /* 0x0000006800a08947 */ /* 0x002fea0003800000 */
.L_x_140:
[----:B------:R-:W-:-:S04]  /*2430*/  UIADD3 UR6, UPT, UPT, UR6, 0x1, URZ ;  /* 0x0000000106067890 */ /* 0x000fc8000fffe0ff */
[----:B------:R-:W-:-:S04]  /*2440*/  UISETP.NE.AND UP0, UPT, UR6, 0x4, UPT ;  /* 0x000000040600788c */ /* 0x000fc8000bf05270 */
[----:B------:R-:W-:Y:S02]  /*2450*/  USEL UR5, URZ, 0x1, UP0 ;  /* 0x00000001ff057887 */ /* 0x000fe40008000000 */
[----:B------:R-:W-:-:S04]  /*2460*/  USEL UR6, UR6, URZ, UP0 ;  /* 0x000000ff06067287 */ /* 0x000fc80008000000 */
[----:B------:R-:W-:Y:S01]  /*2470*/  ULEA UR6, UR6, UR4, 0x3 ;  /* 0x0000000406067291 */ /* 0x000fe2000f8e18ff */
[----:B------:R-:W-:-:S04]  /*2480*/  LOP3.LUT R2, R2, UR5, RZ, 0x3c, !PT ;  /* 0x0000000502027c12 */ /* 0x000fc8000f8e3cff */
[----:B------:R-:W-:Y:S01]  /*2490*/  SHF.L.U32 R2, R2, 0x1f, RZ ;  /* 0x0000001f02027819 */ /* 0x000fe200000006ff */
[----:B-1--4-:R-:W-:-:S07]  /*24a0*/  IMAD.U32 R0, RZ, RZ, UR6 ;  /* 0x00000006ff007e24 */ /* 0x012fce000f8e00ff */
.L_x_39:
[----:B-1----:R1:W2:Y:S02]  /*24b0*/  SYNCS.PHASECHK.TRANS64.TRYWAIT P0, [R0+URZ], R2 ;  /* 0x00000002000075a7 */ /* 0x0022a400080011ff */
[----:B--2---:R-:W-:Y:S05]  /*24c0*/  @!P0 NANOSLEEP.SYNCS 0x989680 ;  /* 0x009896800000895d */ /* 0x004fea0003900000 */
[----:B------:R-:W2:Y:S02]  /*24d0*/  @!P0 SYNCS.PHASECHK.TRANS64 P0, [R0+URZ], R2 ;  /* 0x00000002000085a7 */ /* 0x000ea400080010ff */
[----:B--2---:R-:W-:Y:S05]  /*24e0*/  @P0 EXIT ;  /* 0x000000000000094d */ /* 0x004fea0003800000 */
[----:B------:R-:W-:Y:S05]  /*24f0*/  BRA `(.L_x_39) ;  /* 0xfffffffc00ec7947 */ /* 0x000fea000383ffff */
.L_x_17:
[----:B------:R-:W-:-:S04]  /*2500*/  UISETP.NE.AND UP1, UPT, UR37, URZ, UPT ;  /* 0x000000ff2500728c */ /* 0x000fc8000bf25270 */
[----:B------:R-:W-:-:S09]  /*2510*/  UISETP.NE.OR UP1, UPT, UR8, 0x1, UP1 ;  /* 0x000000010800788c */ /* 0x000fd20008f25670 */
[----:B------:R-:W-:Y:S05]  /*2520*/  BRA.U UP1, `(.L_x_40) ;  /* 0x0000000501487547 */ /* 0x000fea000b800000 */
[----:B------:R-:W-:Y:S01]  /*2530*/  ISETP.NE.AND P2, PT, R2, RZ, PT ;  /* 0x000000ff0200720c */ /* 0x000fe20003f45270 */
[----:B------:R-:W-:Y:S01]  /*2540*/  IMAD.MOV.U32 R12, RZ, RZ, 0x1 ;  /* 0x00000001ff0c7424 */ /* 0x000fe200078e00ff */
[----:B------:R-:W-:Y:S02]  /*2550*/  CS2R R10, SRZ ;  /* 0x00000000000a7805 */ /* 0x000fe4000001ff00 */
[----:B------:R-:W-:Y:S01]  /*2560*/  CS2R R8, SRZ ;  /* 0x0000000000087805 */ /* 0x000fe2000001ff00 */
[----:B------:R-:W-:Y:S01]  /*2570*/  UMOV UR4, 0x400 ;  /* 0x0000040000047882 */ /* 0x000fe20000000000 */
[----:B------:R-:W-:Y:S01]  /*2580*/  UMOV UR6, URZ ;  /* 0x000000ff00067c82 */ /* 0x000fe20008000000 */
[----:B------:R-:W-:-:S12]  /*2590*/  ULEA UR37, UR37, UR4, 0x18 ;  /* 0x0000000425257291 */ /* 0x000fd8000f8ec0ff */
.L_x_44:
[----:B------:R-:W-:Y:S02]  /*25a0*/  LEA R0, R8, UR37, 0x3 ;  /* 0x0000002508007c11 */ /* 0x000fe4000f8e18ff */
[----:B------:R-:W-:-:S03]  /*25b0*/  SHF.L.U32 R4, R9, 0x1f, RZ ;  /* 0x0000001f09047819 */ /* 0x000fc600000006ff */
[----:B------:R-:W-:Y:S01]  /*25c0*/  VIADD R5, R0, 0x100 ;  /* 0x0000010000057836 */ /* 0x000fe20000000000 */
[----:B------:R-:W1:Y:S02]  /*25d0*/  SYNCS.PHASECHK.TRANS64.TRYWAIT P0, [R0+URZ+0xf0], R4 ;  /* 0x0000f004000075a7 */ /* 0x000e6400080011ff */
[----:B-1----:R-:W-:Y:S05]  /*25e0*/  @!P0 BRA `(.L_x_41) ;  /* 0x0000006800488947 */ /* 0x002fea0003800000 */
.L_x_141:
[----:B------:R-:W-:Y:S01]  /*25f0*/  ULEA UR5, UR6, UR37, 0x3 ;  /* 0x0000002506057291 */ /* 0x000fe2000f8e18ff */
[----:B-1----:R-:W-:Y:S01]  /*2600*/  PRMT R0, RZ, 0x654, R5 ;  /* 0x00000654ff007816 */ /* 0x002fe20000000005 */
[----:B------:R-:W-:Y:S01]  /*2610*/  @!P2 IMAD.MOV.U32 R4, RZ, RZ, 0x10 ;  /* 0x00000010ff04a424 */ /* 0x000fe200078e00ff */
[----:B------:R-:W-:Y:S01]  /*2620*/  SHF.L.U32 R5, R12, 0x1f, RZ ;  /* 0x0000001f0c057819 */ /* 0x000fe200000006ff */
[----:B------:R-:W-:Y:S01]  /*2630*/  UIADD3 UR4, UPT, UPT, UR5, 0x90, URZ ;  /* 0x0000009005047890 */ /* 0x000fe2000fffe0ff */
[----:B------:R1:W-:Y:S05]  /*2640*/  SYNCS.ARRIVE.TRANS64.RED.A1T0 RZ, [R0+URZ], RZ ;  /* 0x000000ff00ff79a7 */ /* 0x0003ea00081004ff */
[----:B------:R-:W-:Y:S01]  /*2650*/  IMAD.U32 R6, RZ, RZ, UR4 ;  /* 0x00000004ff067e24 */ /* 0x000fe2000f8e00ff */
[----:B------:R-:W2:Y:S04]  /*2660*/  SYNCS.PHASECHK.TRANS64.TRYWAIT P0, [UR5+0xa0], R5 ;  /* 0x0000a005ff0075a7 */ /* 0x000ea80008001105 */
[----:B------:R-:W-:Y:S01]  /*2670*/  PRMT R6, R2, 0x654, R6 ;  /* 0x0000065402067816 */ /* 0x000fe20000000006 */
[----:B-12---:R-:W-:Y:S06]  /*2680*/  @!P0 BRA `(.L_x_42) ;  /* 0x0000006800348947 */ /* 0x006fec0003800000 */
.L_x_143:
[----:B------:R-:W-:Y:S01]  /*2690*/  ULEA UR4, UR6, UR37, 0x4 ;  /* 0x0000002506047291 */ /* 0x000fe2000f8e20ff */
[----:B------:R-:W-:Y:S01]  /*26a0*/  SEL R3, R6, R3, !P2 ;  /* 0x0000000306037207 */ /* 0x000fe20005000000 */
[----:B------:R-:W-:Y:S01]  /*26b0*/  UIADD3 UR5, UPT, UPT, UR5, 0x90, URZ ;  /* 0x0000009005057890 */ /* 0x000fe2000fffe0ff */
[----:B-1----:R-:W-:Y:S01]  /*26c0*/  LEA R0, R11, UR37, 0x3 ;  /* 0x000000250b007c11 */ /* 0x002fe2000f8e18ff */
[----:B------:R-:W-:Y:S01]  /*26d0*/  UIADD3 UR4, UPT, UPT, UR4, 0x120, URZ ;  /* 0x0000012004047890 */ /* 0x000fe2000fffe0ff */
[----:B------:R1:W-:Y:S01]  /*26e0*/  @!P2 SYNCS.ARRIVE.TRANS64.RED RZ, [R3+URZ], R4 ;  /* 0x0000000403ffa9a7 */ /* 0x0003e200080004ff */
[----:B------:R-:W-:Y:S01]  /*26f0*/  UIADD3 UR6, UPT, UPT, UR6, 0x1, URZ ;  /* 0x0000000106067890 */ /* 0x000fe2000fffe0ff */
[----:B------:R-:W-:-:S03]  /*2700*/  VIADD R8, R8, 0x1 ;  /* 0x0000000108087836 */ /* 0x000fc60000000000 */
[----:B------:R-:W-:Y:S02]  /*2710*/  UISETP.NE.AND UP0, UPT, UR6, 0x2, UPT ;  /* 0x000000020600788c */ /* 0x000fe4000bf05270 */
[----:B------:R-:W-:Y:S01]  /*2720*/  ISETP.NE.AND P0, PT, R8, 0x2, PT ;  /* 0x000000020800780c */ /* 0x000fe20003f05270 */
[----:B------:R-:W-:Y:S06]  /*2730*/  UGETNEXTWORKID.BROADCAST [UR4], [UR5] ;  /* 0x00000000040073ca */ /* 0x000fec0008000100 */
[----:B------:R-:W-:Y:S02]  /*2740*/  USEL UR4, URZ, 0x1, UP0 ;  /* 0x00000001ff047887 */ /* 0x000fe40008000000 */
[----:B------:R-:W-:-:S04]  /*2750*/  USEL UR6, UR6, URZ, UP0 ;  /* 0x000000ff06067287 */ /* 0x000fc80008000000 */
[----:B------:R-:W-:Y:S02]  /*2760*/  LOP3.LUT R12, R12, UR4, RZ, 0x3c, !PT ;  /* 0x000000040c0c7c12 */ /* 0x000fe4000f8e3cff */
[----:B-1----:R-:W-:-:S04]  /*2770*/  SHF.L.U32 R4, R10, 0x1f, RZ ;  /* 0x0000001f0a047819 */ /* 0x002fc800000006ff */
[----:B------:R-:W1:Y:S02]  /*2780*/  SYNCS.PHASECHK.TRANS64.TRYWAIT P1, [R0+URZ+0x90], R4 ;  /* 0x00009004000075a7 */ /* 0x000e6400080211ff */
[----:B-1----:R-:W-:Y:S05]  /*2790*/  @!P1 BRA `(.L_x_43) ;  /* 0x0000006800089947 */ /* 0x002fea0003800000 */
.L_x_144:
[C---:B-1----:R-:W-:Y:S01]  /*27a0*/  LEA R4, R11.reuse, UR37, 0x4 ;  /* 0x000000250b047c11 */ /* 0x042fe2000f8e20ff */
[----:B------:R-:W-:Y:S01]  /*27b0*/  VIADD R0, R0, 0xa0 ;  /* 0x000000a000007836 */ /* 0x000fe20000000000 */
[----:B------:R-:W-:Y:S01]  /*27c0*/  SEL R8, R8, RZ, P0 ;  /* 0x000000ff08087207 */ /* 0x000fe20000000000 */
[----:B------:R-:W-:-:S03]  /*27d0*/  VIADD R11, R11, 0x1 ;  /* 0x000000010b0b7836 */ /* 0x000fc60000000000 */
[----:B------:R-:W1:Y:S01]  /*27e0*/  LDS.128 R4, [R4+0x120] ;  /* 0x0001200004047984 */ /* 0x000e620000000c00 */
[----:B------:R-:W-:Y:S02]  /*27f0*/  PRMT R0, RZ, 0x654, R0 ;  /* 0x00000654ff007816 */ /* 0x000fe40000000000 */
[C---:B------:R-:W-:Y:S01]  /*2800*/  ISETP.NE.AND P1, PT, R11.reuse, 0x2, PT ;  /* 0x000000020b00780c */ /* 0x040fe20003f25270 */
[----:B------:R-:W-:Y:S01]  /*2810*/  @!PT LDS RZ, [RZ] ;  /* 0x00000000fffff984 */ /* 0x000fe20000000800 */
[----:B------:R-:W-:Y:S01]  /*2820*/  @!PT LDS RZ, [RZ] ;  /* 0x00000000fffff984 */ /* 0x000fe20000000800 */
[----:B------:R-:W-:Y:S01]  /*2830*/  @!PT LDS RZ, [RZ] ;  /* 0x00000000fffff984 */ /* 0x000fe20000000800 */
[----:B------:R-:W-:Y:S01]  /*2840*/  @!PT LDS RZ, [RZ] ;  /* 0x00000000fffff984 */ /* 0x000fe20000000800 */
[----:B------:R2:W-:Y:S06]  /*2850*/  MEMBAR.ALL.CTA ;  /* 0x0000000000007992 */ /* 0x0005ec0000008000 */
[----:B--2---:R-:W2:Y:S01]  /*2860*/  FENCE.VIEW.ASYNC.S ;  /* 0x00000000000073c6 */ /* 0x004ea20000000000 */
[----:B------:R-:W-:Y:S01]  /*2870*/  SEL R11, R11, RZ, P1 ;  /* 0x000000ff0b0b7207 */ /* 0x000fe20000800000 */
[----:B--2---:R2:W-:Y:S01]  /*2880*/  SYNCS.ARRIVE.TRANS64.RED.A1T0 RZ, [R0+URZ], RZ ;  /* 0x000000ff00ff79a7 */ /* 0x0045e200081004ff */
[----:B-1----:R-:W-:-:S02]  /*2890*/  LOP3.LUT P3, RZ, R6, 0x1, RZ, 0xc0, !PT ;  /* 0x0000000106ff7812 */ /* 0x002fc4000786c0ff */
[----:B------:R-:W-:-:S04]  /*28a0*/  SEL R4, RZ, 0x1, P1 ;  /* 0x00000001ff047807 */ /* 0x000fc80000800000 */
[----:B------:R-:W-:Y:S02]  /*28b0*/  LOP3.LUT R10, R10, R4, RZ, 0x3c, !PT ;  /* 0x000000040a0a7212 */ /* 0x000fe400078e3cff */
[----:B--2---:R-:W-:-:S04]  /*28c0*/  SEL R0, RZ, 0x1, P0 ;  /* 0x00000001ff007807 */ /* 0x004fc80000000000 */
[----:B------:R-:W-:Y:S01]  /*28d0*/  LOP3.LUT R9, R9, R0, RZ, 0x3c, !PT ;  /* 0x0000000009097212 */ /* 0x000fe200078e3cff */
[----:B------:R-:W-:Y:S06]  /*28e0*/  @P3 BRA `(.L_x_44) ;  /* 0xfffffffc002c3947 */ /* 0x000fec000383ffff */
[----:B------:R-:W-:Y:S01]  /*28f0*/  ULEA UR5, UR6, UR37, 0x3 ;  /* 0x0000002506057291 */ /* 0x000fe2000f8e18ff */
[----:B------:R-:W-:-:S08]  /*2900*/  SHF.L.U32 R2, R12, 0x1f, RZ ;  /* 0x0000001f0c027819 */ /* 0x000fd000000006ff */
[----:B------:R-:W1:Y:S02]  /*2910*/  SYNCS.PHASECHK.TRANS64 P0, [UR5+0xa0], R2 ;  /* 0x0000a002ff0075a7 */ /* 0x000e640008001005 */
[----:B-1----:R-:W-:Y:S05]  /*2920*/  @P0 BRA `(.L_x_45) ;  /* 0x0000000000080947 */ /* 0x002fea0003800000 */
[----:B------:R-:W1:Y:S02]  /*2930*/  SYNCS.PHASECHK.TRANS64.TRYWAIT P0, [UR5+0xa0], R2 ;  /* 0x0000a002ff0075a7 */ /* 0x000e640008001105 */
[----:B-1----:R-:W-:Y:S05]  /*2940*/  @!P0 BRA `(.L_x_46) ;  /* 0x0000006400b08947 */ /* 0x002fea0003800000 */
.L_x_45:
[----:B------:R-:W-:-:S04]  /*2950*/  UIADD3 UR4, UPT, UPT, UR6, 0x1, URZ ;  /* 0x0000000106047890 */ /* 0x000fc8000fffe0ff */
[----:B------:R-:W-:-:S04]  /*2960*/  UISETP.NE.AND UP0, UPT, UR4, 0x2, UPT ;  /* 0x000000020400788c */ /* 0x000fc8000bf05270 */
[----:B------:R-:W-:Y:S02]  /*2970*/  USEL UR7, URZ, 0x1, UP0 ;  /* 0x00000001ff077887 */ /* 0x000fe40008000000 */
[----:B------:R-:W-:-:S04]  /*2980*/  USEL UR4, UR4, URZ, UP0 ;  /* 0x000000ff04047287 */ /* 0x000fc80008000000 */
[----:B------:R-:W-:Y:S01]  /*2990*/  ULEA UR4, UR4, UR37, 0x3 ;  /* 0x0000002504047291 */ /* 0x000fe2000f8e18ff */
[----:B-1----:R-:W-:-:S04]  /*29a0*/  LOP3.LUT R2, R12, UR7, RZ, 0x3c, !PT ;  /* 0x000000070c027c12 */ /* 0x002fc8000f8e3cff */
[----:B------:R-:W-:-:S04]  /*29b0*/  SHF.L.U32 R0, R2, 0x1f, RZ ;  /* 0x0000001f02007819 */ /* 0x000fc800000006ff */
[----:B------:R-:W1:Y:S02]  /*29c0*/  SYNCS.PHASECHK.TRANS64 P0, [UR4+0xa0], R0 ;  /* 0x0000a000ff0075a7 */ /* 0x000e640008001004 */
[----:B-1----:R-:W-:Y:S05]  /*29d0*/  @P0 EXIT ;  /* 0x000000000000094d */ /* 0x002fea0003800000 */
[----:B------:R-:W-:Y:S02]  /*29e0*/  SHF.L.U32 R2, R2, 0x1f, RZ ;  /* 0x0000001f02027819 */ /* 0x000fe400000006ff */
[----:B------:R-:W-:-:S07]  /*29f0*/  MOV R0, UR4 ;  /* 0x0000000400007c02 */ /* 0x000fce0008000f00 */
.L_x_47:
[----:B-1----:R1:W2:Y:S02]  /*2a00*/  SYNCS.PHASECHK.TRANS64.TRYWAIT P0, [R0+URZ+0xa0], R2 ;  /* 0x0000a002000075a7 */ /* 0x0022a400080011ff */
[----:B--2---:R-:W-:Y:S05]  /*2a10*/  @!P0 NANOSLEEP.SYNCS 0x989680 ;  /* 0x009896800000895d */ /* 0x004fea0003900000 */
[----:B------:R-:W2:Y:S02]  /*2a20*/  @!P0 SYNCS.PHASECHK.TRANS64 P0, [R0+URZ+0xa0], R2 ;  /* 0x0000a002000085a7 */ /* 0x000ea400080010ff */
[----:B--2---:R-:W-:Y:S05]  /*2a30*/  @P0 EXIT ;  /* 0x000000000000094d */ /* 0x004fea0003800000 */
[----:B------:R-:W-:Y:S05]  /*2a40*/  BRA `(.L_x_47) ;  /* 0xfffffffc00ec7947 */ /* 0x000fea000383ffff */
.L_x_40:
[----:B------:R-:W-:-:S09]  /*2a50*/  UISETP.NE.AND UP1, UPT, UR8, URZ, UPT ;  /* 0x000000ff0800728c */ /* 0x000fd2000bf25270 */
[----:B------:R-:W-:Y:S05]  /*2a60*/  BRA.U UP1, `(.L_x_48) ;  /* 0x0000000d01b47547 */ /* 0x000fea000b800000 */
[----:B------:R-:W-:Y:S01]  /*2a70*/  UMOV UR4, 0x40 ;  /* 0x0000004000047882 */ /* 0x000fe20000000000 */
[----:B------:R-:W-:Y:S01]  /*2a80*/  NOP ;  /* 0x0000000000007918 */ /* 0x000fe20000000000 */
[----:B------:R-:W-:Y:S01]  /*2a90*/  ULEA UR4, UR37, UR4, 0x18 ;  /* 0x0000000425047291 */ /* 0x000fe2000f8ec0ff */
[----:B------:R-:W-:Y:S02]  /*2aa0*/  UMOV UR5, 0x400 ;  /* 0x0000040000057882 */ /* 0x000fe40000000000 */
[----:B------:R-:W-:-:S06]  /*2ab0*/  ULEA UR37, UR37, UR5, 0x18 ;  /* 0x0000000525257291 */ /* 0x000fcc000f8ec0ff */
[----:B------:R-:W1:Y:S02]  /*2ac0*/  LDS.U8 R0, [UR4+0x1c] ;  /* 0x00001c04ff007984 */ /* 0x000e640008000000 */
[----:B-1----:R-:W-:-:S13]  /*2ad0*/  ISETP.NE.AND P0, PT, R0, RZ, PT ;  /* 0x000000ff0000720c */ /* 0x002fda0003f05270 */
[----:B------:R-:W-:Y:S05]  /*2ae0*/  @P0 BRA `(.L_x_49) ;  /* 0x0000000000580947 */ /* 0x000fea0003800000 */
[----:B------:R-:W-:-:S13]  /*2af0*/  ELECT P0, URZ, PT ;  /* 0x0000000000ff782f */ /* 0x000fda0003800000 */
[----:B------:R-:W-:Y:S05]  /*2b00*/  @!P0 BRA `(.L_x_50) ;  /* 0x0000000000608947 */ /* 0x000fea0003800000 */
[----:B------:R-:W-:Y:S01]  /*2b10*/  UMOV UR5, 0x10 ;  /* 0x0000001000057882 */ /* 0x000fe20000000000 */
[----:B------:R-:W-:Y:S01]  /*2b20*/  HFMA2 R0, -RZ, RZ, 0, 5.9604644775390625e-08 ;  /* 0x00000001ff007431 */ /* 0x000fe200000001ff */
[----:B------:R-:W-:-:S03]  /*2b30*/  MOV R2, 0xffff ;  /* 0x0000ffff00027802 */ /* 0x000fc60000000f00 */
[----:B------:R-:W-:Y:S04]  /*2b40*/  DEPBAR.LE SB1, 0x36 ;  /* 0x00009d800000791a */ /* 0x000fe80000000000 */
[----:B------:R-:W1:Y:S02]  /*2b50*/  UTCATOMSWS.FIND_AND_SET.ALIGN UP0, UR5, UR5 ;  /* 0x00000005000575e3 */ /* 0x000e640008000800 */
[----:B-1----:R-:W-:Y:S01]  /*2b60*/  MOV R3, UR5 ;  /* 0x0000000500037c02 */ /* 0x002fe20008000f00 */
[----:B------:R-:W-:Y:S06]  /*2b70*/  BRA.U UP0, `(.L_x_51) ;  /* 0x0000000100187547 */ /* 0x000fec000b800000 */
.L_x_52:
[----:B------:R-:W-:Y:S05]  /*2b80*/  NANOSLEEP 0x64 ;  /* 0x000000640000795d */ /* 0x000fea0003800000 */
[----:B------:R-:W-:-:S05]  /*2b90*/  UMOV UR5, 0x10 ;  /* 0x0000001000057882 */ /* 0x000fca0000000000 */
[----:B------:R-:W-:Y:S04]  /*2ba0*/  DEPBAR.LE SB1, 0x36 ;  /* 0x00009d800000791a */ /* 0x000fe80000000000 */
[----:B------:R-:W1:Y:S02]  /*2bb0*/  UTCATOMSWS.FIND_AND_SET.ALIGN UP0, UR5, UR5 ;  /* 0x00000005000575e3 */ /* 0x000e640008000800 */
[----:B-1----:R-:W-:Y:S01]  /*2bc0*/  MOV R3, UR5 ;  /* 0x0000000500037c02 */ /* 0x002fe20008000f00 */
[----:B------:R-:W-:Y:S05]  /*2bd0*/  BRA.U !UP0, `(.L_x_52) ;  /* 0xfffffffd08e87547 */ /* 0x000fea000b83ffff */
.L_x_51:
[-C--:B------:R-:W-:Y:S02]  /*2be0*/  SHF.L.U32 R2, R2, R3.reuse, RZ ;  /* 0x0000000302027219 */ /* 0x080fe400000006ff */
[----:B------:R-:W-:Y:S01]  /*2bf0*/  SHF.L.U32 R0, R0, R3, RZ ;  /* 0x0000000300007219 */ /* 0x000fe200000006ff */
[----:B------:R-:W-:Y:S02]  /*2c00*/  IMAD.SHL.U32 R3, R3, 0x20, RZ ;  /* 0x0000002003037824 */ /* 0x000fe400078e00ff */
[----:B------:R1:W-:Y:S04]  /*2c10*/  ATOMS.OR RZ, [UR4+0x14], R2 ;  /* 0x00001402ffff798c */ /* 0x0003e8000b000004 */
[----:B------:R1:W-:Y:S04]  /*2c20*/  ATOMS.OR RZ, [UR4+0x18], R0 ;  /* 0x00001800ffff798c */ /* 0x0003e8000b000004 */
[----:B------:R1:W-:Y:S01]  /*2c30*/  STS [UR37+0x140], R3 ;  /* 0x00014003ff007988 */ /* 0x0003e20008000825 */
[----:B------:R-:W-:Y:S05]  /*2c40*/  BRA `(.L_x_50) ;  /* 0x0000000000107947 */ /* 0x000fea0003800000 */
.L_x_49:
[----:B------:R-:W-:Y:S02]  /*2c50*/  MOV R0, 0xffffffff ;  /* 0xffffffff00007802 */ /* 0x000fe40000000f00 */
[----:B------:R-:W-:-:S03]  /*2c60*/  MOV R2, 0x2c90 ;  /* 0x00002c9000027802 */ /* 0x000fc60000000f00 */
[----:B------:R1:W-:Y:S04]  /*2c70*/  STS [UR37+0x140], R0 ;  /* 0x00014000ff007988 */ /* 0x0003e80008000825 */
[----:B-1-3-5:R-:W-:Y:S05]  /*2c80*/  CALL.REL.NOINC `($__internal_1_$__cuda_sm10x_tcgen05_guardrail_trap_phase_invalid_during_alloc) ;  /* 0x0000006800f87944 */ /* 0x02afea0003c00000 */
.L_x_50:
[----:B------:R-:W-:Y:S05]  /*2c90*/  WARPSYNC.ALL ;  /* 0x0000000000007948 */ /* 0x000fea0003800000 */
[----:B------:R-:W2:Y:S01]  /*2ca0*/  S2UR UR5, SR_CgaCtaId ;  /* 0x00000000000579c3 */ /* 0x000ea20000008800 */
[----:B------:R-:W-:Y:S01]  /*2cb0*/  UMOV UR4, 0x400 ;  /* 0x0000040000047882 */ /* 0x000fe20000000000 */
[----:B------:R-:W-:-:S06]  /*2cc0*/  NOP ;  /* 0x0000000000007918 */ /* 0x000fcc0000000000 */
[----:B------:R-:W-:Y:S06]  /*2cd0*/  BAR.ARV 0x6, 0xa0 ;  /* 0x0182800000007b1d */ /* 0x000fec0000002000 */
[----:B------:R-:W4:Y:S01]  /*2ce0*/  LDCU UR7, c[0x0][0x38c] ;  /* 0x00007180ff0777ac */ /* 0x000f220008000800 */
[----:B------:R-:W-:Y:S01]  /*2cf0*/  IMAD.MOV.U32 R11, RZ, RZ, 0x1 ;  /* 0x00000001ff0b7424 */ /* 0x000fe200078e00ff */
[----:B------:R-:W-:Y:S01]  /*2d00*/  CS2R R8, SRZ ;  /* 0x0000000000087805 */ /* 0x000fe2000001ff00 */
[----:B------:R-:W-:Y:S01]  /*2d10*/  IMAD.MOV.U32 R10, RZ, RZ, RZ ;  /* 0x000000ffff0a7224 */ /* 0x000fe200078e00ff */
[----:B------:R-:W3:Y:S01]  /*2d20*/  LDCU UR6, c[0x0][0x38c] ;  /* 0x00007180ff0677ac */ /* 0x000ee20008000800 */
[----:B------:R-:W-:Y:S01]  /*2d30*/  UMOV UR15, URZ ;  /* 0x000000ff000f7c82 */ /* 0x000fe20008000000 */
[----:B------:R-:W-:Y:S01]  /*2d40*/  UMOV UR14, URZ ;  /* 0x000000ff000e7c82 */ /* 0x000fe20008000000 */
[----:B--2---:R-:W-:Y:S01]  /*2d50*/  ULEA UR5, UR5, UR4, 0x18 ;  /* 0x0000000405057291 */ /* 0x004fe2000f8ec0ff */
[----:B------:R-:W-:Y:S01]  /*2d60*/  UMOV UR24, 0x0 ;  /* 0x0000000000187882 */ /* 0x000fe20000000000 */
[----:B------:R-:W-:-:S02]  /*2d70*/  UMOV UR25, 0x8200490 ;  /* 0x0820049000197882 */ /* 0x000fc40000000000 */
[----:B------:R-:W-:Y:S02]  /*2d80*/  UIADD3 UR10, UPT, UPT, UR5, 0x8400, URZ ;  /* 0x00008400050a7890 */ /* 0x000fe4000fffe0ff */
[----:B------:R-:W-:Y:S02]  /*2d90*/  UIADD3 UR11, UPT, UPT, UR5, 0x18400, URZ ;  /* 0x00018400050b7890 */ /* 0x000fe4000fffe0ff */
[----:B----4-:R-:W-:Y:S01]  /*2da0*/  UIADD3 UR7, UPT, UPT, UR7, 0x3f, URZ ;  /* 0x0000003f07077890 */ /* 0x010fe2000fffe0ff */
[----:B-1----:R-:W1:Y:S01]  /*2db0*/  LDS R0, [UR5+0x140] ;  /* 0x00014005ff007984 */ /* 0x002e620008000800 */
[----:B------:R-:W-:Y:S02]  /*2dc0*/  USHF.R.U32.HI UR10, URZ, 0x4, UR10 ;  /* 0x00000004ff0a7899 */ /* 0x000fe4000801160a */
[----:B------:R-:W-:Y:S02]  /*2dd0*/  USHF.R.S32.HI UR4, URZ, 0x1f, UR7 ;  /* 0x0000001fff047899 */ /* 0x000fe40008011407 */
[----:B------:R-:W-:-:S02]  /*2de0*/  USHF.R.U32.HI UR11, URZ, 0x4, UR11 ;  /* 0x00000004ff0b7899 */ /* 0x000fc4000801160b */
[----:B------:R-:W-:Y:S02]  /*2df0*/  ULEA.HI UR4, UR4, UR7, URZ, 0x6 ;  /* 0x0000000704047291 */ /* 0x000fe4000f8f30ff */
[----:B------:R-:W-:Y:S02]  /*2e00*/  ULOP3.LUT UR10, UR10, 0x3fff, URZ, 0xc0, !UPT ;  /* 0x00003fff0a0a7892 */ /* 0x000fe4000f8ec0ff */
[----:B------:R-:W-:Y:S02]  /*2e10*/  USHF.R.S32.HI UR4, URZ, 0x6, UR4 ;  /* 0x00000006ff047899 */ /* 0x000fe40008011404 */
[----:B------:R-:W-:Y:S02]  /*2e20*/  ULOP3.LUT UR11, UR11, 0x3fff, URZ, 0xc0, !UPT ;  /* 0x00003fff0b0b7892 */ /* 0x000fe4000f8ec0ff */
[----:B------:R-:W-:Y:S01]  /*2e30*/  UISETP.LT.AND UP0, UPT, UR4, 0x1, UPT ;  /* 0x000000010400788c */ /* 0x000fe2000bf01270 */
[----:B------:R-:W-:Y:S01]  /*2e40*/  UMOV UR22, 0x0 ;  /* 0x0000000000167882 */ /* 0x000fe20000000000 */
[----:B------:R-:W-:-:S02]  /*2e50*/  UMOV UR23, 0x8200490 ;  /* 0x0820049000177882 */ /* 0x000fc40000000000 */
[----:B------:R-:W-:Y:S02]  /*2e60*/  USEL UR9, UR4, 0x1, !UP0 ;  /* 0x0000000104097887 */ /* 0x000fe4000c000000 */
[----:B------:R-:W-:Y:S02]  /*2e70*/  ULOP3.LUT UR10, UR10, 0x10000, URZ, 0xfc, !UPT ;  /* 0x000100000a0a7892 */ /* 0x000fe4000f8efcff */
[----:B------:R-:W-:Y:S02]  /*2e80*/  ULOP3.LUT UR11, UR11, 0x10000, URZ, 0xfc, !UPT ;  /* 0x000100000b0b7892 */ /* 0x000fe4000f8efcff */
[----:B------:R-:W-:Y:S02]  /*2e90*/  UIADD3 UR9, UPT, UPT, -UR9, URZ, URZ ;  /* 0x000000ff09097290 */ /* 0x000fe4000fffe1ff */
[----:B---3--:R-:W-:Y:S01]  /*2ea0*/  UISETP.GE.AND UP3, UPT, UR6, 0x1, UPT ;  /* 0x000000010600788c */ /* 0x008fe2000bf66270 */
[----:B------:R-:W-:Y:S01]  /*2eb0*/  UMOV UR20, 0x0 ;  /* 0x0000000000147882 */ /* 0x000fe20000000000 */
[----:B------:R-:W-:Y:S01]  /*2ec0*/  UMOV UR21, 0x8200490 ;  /* 0x0820049000157882 */ /* 0x000fe20000000000 */
[----:B------:R-:W-:Y:S01]  /*2ed0*/  UMOV UR18, 0x0 ;  /* 0x0000000000127882 */ /* 0x000fe20000000000 */
[----:B------:R-:W-:Y:S01]  /*2ee0*/  UMOV UR19, 0x8200490 ;  /* 0x0820049000137882 */ /* 0x000fe20000000000 */
[----:B-1----:R-:W-:-:S15]  /*2ef0*/  R2UR UR16, R0 ;  /* 0x00000000001072ca */ /* 0x002fde00000e0000 */
.L_x_59:
[----:B------:R-:W-:Y:S02]  /*2f00*/  LEA R0, R10, UR5, 0x3 ;  /* 0x000000050a007c11 */ /* 0x000fe4000f8e18ff */
[----:B------:R-:W-:Y:S02]  /*2f10*/  SHF.L.U32 R2, R9, 0x1f, RZ ;  /* 0x0000001f09027819 */ /* 0x000fe400000006ff */
[----:B------:R-:W-:Y:S01]  /*2f20*/  PLOP3.LUT P0, PT, PT, PT, UP3, 0x80, 0x8 ;  /* 0x000000000008781c */ /* 0x000fe20003f0f038 */
[----:B------:R-:W-:Y:S01]  /*2f30*/  VIADD R3, R0, 0xa0 ;  /* 0x000000a000037836 */ /* 0x000fe20000000000 */
[----:B-1----:R-:W1:Y:S02]  /*2f40*/  SYNCS.PHASECHK.TRANS64.TRYWAIT P1, [R0+URZ+0x90], R2 ;  /* 0x00009002000075a7 */ /* 0x002e6400080211ff */
[----:B-1-3--:R-:W-:Y:S09]  /*2f50*/  @!P1 BRA `(.L_x_53) ;  /* 0x0000006000449947 */ /* 0x00aff20003800000 */
.L_x_146:
[----:B------:R-:W-:Y:S01]  /*2f60*/  LEA R4, R10, UR5, 0x4 ;  /* 0x000000050a047c11 */ /* 0x000fe2000f8e20ff */
[----:B------:R-:W-:Y:S01]  /*2f70*/  @UP3 ULEA UR6, UR14, UR5, 0x3 ;  /* 0x000000050e063291 */ /* 0x000fe2000f8e18ff */
[----:B------:R-:W-:Y:S01]  /*2f80*/  PLOP3.LUT P2, PT, PT, PT, PT, 0x80, 0x8 ;  /* 0x000000000008781c */ /* 0x000fe20003f4f070 */
[----:B------:R-:W-:Y:S01]  /*2f90*/  ULEA UR7, UR15, UR5, 0x3 ;  /* 0x000000050f077291 */ /* 0x000fe2000f8e18ff */
[----:B------:R-:W-:Y:S01]  /*2fa0*/  PRMT R3, RZ, 0x654, R3 ;  /* 0x00000654ff037816 */ /* 0x000fe20000000003 */
[----:B------:R-:W-:Y:S01]  /*2fb0*/  ULEA UR8, UR15, UR16, 0x7 ;  /* 0x000000100f087291 */ /* 0x000fe2000f8e38ff */
[----:B------:R-:W2:Y:S01]  /*2fc0*/  LDS.128 R4, [R4+0x120] ;  /* 0x0001200004047984 */ /* 0x000ea20000000c00 */
[----:B-1----:R-:W-:Y:S02]  /*2fd0*/  @P0 SHF.L.U32 R2, R8, 0x1f, RZ ;  /* 0x0000001f08020819 */ /* 0x002fe400000006ff */
[----:B------:R-:W-:Y:S01]  /*2fe0*/  SHF.L.U32 R0, R11, 0x1f, RZ ;  /* 0x0000001f0b007819 */ /* 0x000fe200000006ff */
[----:B------:R-:W-:Y:S01]  /*2ff0*/  @!PT LDS RZ, [RZ] ;  /* 0x00000000fffff984 */ /* 0x000fe20000000800 */
[----:B------:R-:W-:Y:S01]  /*3000*/  @!PT LDS RZ, [RZ] ;  /* 0x00000000fffff984 */ /* 0x000fe20000000800 */
[----:B------:R-:W-:Y:S01]  /*3010*/  @!PT LDS RZ, [RZ] ;  /* 0x00000000fffff984 */ /* 0x000fe20000000800 */
[----:B------:R-:W-:Y:S01]  /*3020*/  @!PT LDS RZ, [RZ] ;  /* 0x00000000fffff984 */ /* 0x000fe20000000800 */
[----:B------:R1:W-:Y:S06]  /*3030*/  MEMBAR.ALL.CTA ;  /* 0x0000000000007992 */ /* 0x0003ec0000008000 */
[----:B-1----:R-:W1:Y:S02]  /*3040*/  FENCE.VIEW.ASYNC.S ;  /* 0x00000000000073c6 */ /* 0x002e640000000000 */
[----:B-1----:R1:W-:Y:S01]  /*3050*/  SYNCS.ARRIVE.TRANS64.RED.A1T0 RZ, [R3+URZ], RZ ;  /* 0x000000ff03ff79a7 */ /* 0x0023e200081004ff */
[----:B------:R1:W3:Y:S01]  /*3060*/  @P0 SYNCS.PHASECHK.TRANS64.TRYWAIT P2, [UR6], R2 ;  /* 0x00000002ff0005a7 */ /* 0x0002e20008041106 */
[----:B--2---:R-:W-:Y:S01]  /*3070*/  LOP3.LUT P1, RZ, R6, 0x1, RZ, 0xc0, !PT ;  /* 0x0000000106ff7812 */ /* 0x004fe2000782c0ff */
[----:B------:R-:W2:Y:S02]  /*3080*/  SYNCS.PHASECHK.TRANS64.TRYWAIT P0, [UR7+0xd0], R0 ;  /* 0x0000d000ff0075a7 */ /* 0x000ea40008001107 */
[----:B-123--:R-:W-:Y:S10]  /*3090*/  @!P0 BRA `(.L_x_54) ;  /* 0x0000006000088947 */ /* 0x00eff40003800000 */
.L_x_148:
[----:B------:R-:W-:Y:S01]  /*30a0*/  IADD3 R10, PT, PT, R10, 0x1, RZ ;  /* 0x000000010a0a7810 */ /* 0x000fe20007ffe0ff */
[----:B------:R-:W-:Y:S06]  /*30b0*/  BRA.U !UP3, `(.L_x_55) ;  /* 0x000000010bc07547 */ /* 0x000fec000b800000 */
[----:B------:R-:W-:Y:S01]  /*30c0*/  UPLOP3.LUT UP4, UPT, UPT, UPT, UPT, 0x40, 0x4 ;  /* 0x000000000004789c */ /* 0x000fe20003f8e870 */
[----:B------:R-:W-:Y:S01]  /*30d0*/  UMOV UR13, UR9 ;  /* 0x00000009000d7c82 */ /* 0x000fe20008000000 */
[----:B------:R-:W-:Y:S01]  /*30e0*/  UMOV UR12, UR4 ;  /* 0x00000004000c7c82 */ /* 0x000fe20008000000 */
[----:B------:R-:W-:-:S08]  /*30f0*/  UMOV UR17, UR14 ;  /* 0x0000000e00117c82 */ /* 0x000fd00008000000 */
.L_x_58:
[----:B------:R-:W-:Y:S02]  /*3100*/  UIADD3 UR13, UPT, UPT, UR13, 0x1, URZ ;  /* 0x000000010d0d7890 */ /* 0x000fe4000fffe0ff */
[----:B--2---:R-:W-:Y:S02]  /*3110*/  ULEA UR6, UR17, UR5, 0x3 ;  /* 0x0000000511067291 */ /* 0x004fe4000f8e18ff */
[----:B------:R-:W-:Y:S01]  /*3120*/  UISETP.NE.AND UP0, UPT, UR13, URZ, UPT ;  /* 0x000000ff0d00728c */ /* 0x000fe2000bf05270 */
[----:B---3--:R-:W-:Y:S10]  /*3130*/  @P2 BRA `(.L_x_56) ;  /* 0x00000000000c2947 */ /* 0x008ff40003800000 */
[----:B-1----:R-:W-:Y:S04]  /*3140*/  SHF.L.U32 R2, R8, 0x1f, RZ ;  /* 0x0000001f08027819 */ /* 0x002fe800000006ff */
[----:B------:R-:W1:Y:S02]  /*3150*/  SYNCS.PHASECHK.TRANS64.TRYWAIT P0, [UR6], R2 ;  /* 0x00000002ff0075a7 */ /* 0x000e640008001106 */
[----:B-1----:R-:W-:Y:S05]  /*3160*/  @!P0 BRA `(.L_x_57) ;  /* 0x0000005c00ec8947 */ /* 0x002fea0003800000 */
.L_x_56:
[----:B------:R-:W-:Y:S01]  /*3170*/  UISETP.NE.AND UP1, UPT, UR12, 0x1, UPT ;  /* 0x000000010c00788c */ /* 0x000fe2000bf25270 */
[----:B------:R-:W-:Y:S01]  /*3180*/  PLOP3.LUT P2, PT, PT, PT, PT, 0x80, 0x8 ;  /* 0x000000000008781c */ /* 0x000fe20003f4f070 */
[----:B------:R-:W-:Y:S02]  /*3190*/  UIADD3 UR14, UPT, UPT, UR17, 0x1, URZ ;  /* 0x00000001110e7890 */ /* 0x000fe4000fffe0ff */
[----:B------:R-:W-:Y:S02]  /*31a0*/  ULEA UR28, UR17, UR11, 0xa ;  /* 0x0000000b111c7291 */ /* 0x000fe4000f8e50ff */
[----:B------:R-:W-:Y:S01]  /*31b0*/  UISETP.NE.AND UP2, UPT, UR14, 0x4, UPT ;  /* 0x000000040e00788c */ /* 0x000fe2000bf45270 */
[----:B------:R-:W-:Y:S01]  /*31c0*/  PLOP3.LUT P0, PT, PT, PT, UP1, 0x80, 0x8 ;  /* 0x000000000008781c */ /* 0x000fe20003f0f018 */
[----:B------:R-:W-:Y:S02]  /*31d0*/  UIADD3 UR40, UPT, UPT, UR28, 0x2, URZ ;  /* 0x000000021c287890 */ /* 0x000fe4000fffe0ff */
[----:B------:R-:W-:Y:S02]  /*31e0*/  USEL UR27, URZ, 0x1, UP2 ;  /* 0x00000001ff1b7887 */ /* 0x000fe40009000000 */
[----:B------:R-:W-:Y:S02]  /*31f0*/  USEL UR14, UR14, URZ, UP2 ;  /* 0x000000ff0e0e7287 */ /* 0x000fe40009000000 */
[----:B------:R-:W-:Y:S02]  /*3200*/  UIADD3 UR36, UPT, UPT, UR28, 0x4, URZ ;  /* 0x000000041c247890 */ /* 0x000fe4000fffe0ff */
[----:B------:R-:W-:Y:S01]  /*3210*/  @UP1 ULEA UR26, UR14, UR5, 0x3 ;  /* 0x000000050e1a1291 */ /* 0x000fe2000f8e18ff */
[----:B------:R-:W-:Y:S01]  /*3220*/  LOP3.LUT R8, R8, UR27, RZ, 0x3c, !PT ;  /* 0x0000001b08087c12 */ /* 0x000fe2000f8e3cff */
[----:B------:R-:W-:Y:S02]  /*3230*/  UIADD3 UR32, UPT, UPT, UR28, 0x6, URZ ;  /* 0x000000061c207890 */ /* 0x000fe4000fffe0ff */
[----:B------:R-:W-:Y:S01]  /*3240*/  UIADD3 UR6, UPT, UPT, UR6, 0x20, URZ ;  /* 0x0000002006067890 */ /* 0x000fe2000fffe0ff */
[----:B-1----:R-:W-:Y:S01]  /*3250*/  @P0 SHF.L.U32 R0, R8, 0x1f, RZ ;  /* 0x0000001f08000819 */ /* 0x002fe200000006ff */
[----:B------:R-:W-:Y:S01]  /*3260*/  UIADD3 UR12, UPT, UPT, UR12, -0x1, URZ ;  /* 0xffffffff0c0c7890 */ /* 0x000fe2000fffe0ff */
[----:B------:R-:W-:Y:S02]  /*3270*/  UMOV UR29, 0x40004040 ;  /* 0x40004040001d7882 */ /* 0x000fe40000000000 */
[----:B------:R2:W3:Y:S01]  /*3280*/  @P0 SYNCS.PHASECHK.TRANS64.TRYWAIT P2, [UR26], R0 ;  /* 0x00000000ff0005a7 */ /* 0x0004e2000804111a */
[----:B------:R-:W-:Y:S01]  /*3290*/  ULEA UR26, UR17, UR10, 0xa ;  /* 0x0000000a111a7291 */ /* 0x000fe2000f8e50ff */
[----:B------:R-:W-:Y:S01]  /*32a0*/  UMOV UR27, 0x40004040 ;  /* 0x40004040001b7882 */ /* 0x000fe20000000000 */
[----:B------:R-:W-:Y:S02]  /*32b0*/  UMOV UR41, 0x40004040 ;  /* 0x4000404000297882 */ /* 0x000fe40000000000 */
[----:B------:R-:W-:Y:S02]  /*32c0*/  UIADD3 UR38, UPT, UPT, UR26, 0x2, URZ ;  /* 0x000000021a267890 */ /* 0x000fe4000fffe0ff */
[----:B------:R-:W-:Y:S02]  /*32d0*/  UIADD3 UR34, UPT, UPT, UR26, 0x4, URZ ;  /* 0x000000041a227890 */ /* 0x000fe4000fffe0ff */
[----:B------:R-:W-:Y:S01]  /*32e0*/  UIADD3 UR30, UPT, UPT, UR26, 0x6, URZ ;  /* 0x000000061a1e7890 */ /* 0x000fe2000fffe0ff */
[----:B------:R2:W-:Y:S01]  /*32f0*/  UTCHMMA gdesc[UR26], gdesc[UR28], tmem[UR8], tmem[UR24], idesc[UR25], UP4 ;  /* 0x00ff181c1a0075ea */ /* 0x0005e2000a000008 */
[----:B------:R-:W-:Y:S01]  /*3300*/  UPLOP3.LUT UP4, UPT, UPT, UPT, UPT, 0x80, 0x8 ;  /* 0x000000000008789c */ /* 0x000fe20003f8f070 */
[----:B------:R-:W-:Y:S01]  /*3310*/  UMOV UR39, 0x40004040 ;  /* 0x4000404000277882 */ /* 0x000fe20000000000 */
[----:B------:R-:W-:Y:S01]  /*3320*/  UMOV UR37, 0x40004040 ;  /* 0x4000404000257882 */ /* 0x000fe20000000000 */
[----:B------:R2:W-:Y:S01]  /*3330*/  UTCHMMA gdesc[UR38], gdesc[UR40], tmem[UR8], tmem[UR22], idesc[UR23], UPT ;  /* 0x00ff1628260075ea */ /* 0x0005e2000b800008 */
[----:B------:R-:W-:Y:S01]  /*3340*/  UMOV UR35, 0x40004040 ;  /* 0x4000404000237882 */ /* 0x000fe20000000000 */
[----:B------:R-:W-:Y:S01]  /*3350*/  UMOV UR33, 0x40004040 ;  /* 0x4000404000217882 */ /* 0x000fe20000000000 */
[----:B------:R-:W-:Y:S01]  /*3360*/  UMOV UR31, 0x40004040 ;  /* 0x40004040001f7882 */ /* 0x000fe20000000000 */
[----:B------:R2:W-:Y:S01]  /*3370*/  UTCHMMA gdesc[UR34], gdesc[UR36], tmem[UR8], tmem[UR20], idesc[UR21], UPT ;  /* 0x00ff1424220075ea */ /* 0x0005e2000b800008 */
[----:B------:R2:W-:Y:S01]  /*3380*/  UTCHMMA gdesc[UR30], gdesc[UR32], tmem[UR8], tmem[UR18], idesc[UR19], UPT ;  /* 0x00ff12201e0075ea */ /* 0x0005e2000b800008 */
[----:B------:R2:W-:Y:S01]  /*3390*/  UTCBAR [UR6], URZ ;  /* 0x000000ff060073e9 */ /* 0x0005e200080000ff */
[----:B------:R-:W-:Y:S01]  /*33a0*/  UMOV UR17, UR14 ;  /* 0x0000000e00117c82 */ /* 0x000fe20008000000 */
[----:B------:R-:W-:Y:S05]  /*33b0*/  BRA.U UP0, `(.L_x_58) ;  /* 0xfffffffd00507547 */ /* 0x000fea000b83ffff */
.L_x_55:
[----:B------:R-:W-:Y:S01]  /*33c0*/  UIADD3 UR15, UPT, UPT, UR15, 0x1, URZ ;  /* 0x000000010f0f7890 */ /* 0x000fe2000fffe0ff */
[C---:B------:R-:W-:Y:S01]  /*33d0*/  ISETP.NE.AND P0, PT, R10.reuse, 0x2, PT ;  /* 0x000000020a00780c */ /* 0x040fe20003f05270 */
[----:B------:R-:W-:Y:S02]  /*33e0*/  UIADD3 UR7, UPT, UPT, UR7, 0xb0, URZ ;  /* 0x000000b007077890 */ /* 0x000fe4000fffe0ff */
[----:B------:R-:W-:Y:S01]  /*33f0*/  UISETP.NE.AND UP0, UPT, UR15, 0x4, UPT ;  /* 0x000000040f00788c */ /* 0x000fe2000bf05270 */
[----:B-12---:R-:W-:Y:S02]  /*3400*/  SEL R0, RZ, 0x1, P0 ;  /* 0x00000001ff007807 */ /* 0x006fe40000000000 */
[----:B------:R-:W-:Y:S01]  /*3410*/  SEL R10, R10, RZ, P0 ;  /* 0x000000ff0a0a7207 */ /* 0x000fe20000000000 */
[----:B------:R-:W-:Y:S01]  /*3420*/  USEL UR6, URZ, 0x1, UP0 ;  /* 0x00000001ff067887 */ /* 0x000fe20008000000 */
[----:B------:R-:W-:Y:S01]  /*3430*/  LOP3.LUT R9, R9, R0, RZ, 0x3c, !PT ;  /* 0x0000000009097212 */ /* 0x000fe200078e3cff */
[----:B------:R-:W-:Y:S01]  /*3440*/  USEL UR15, UR15, URZ, UP0 ;  /* 0x000000ff0f0f7287 */ /* 0x000fe20008000000 */
[----:B------:R1:W-:Y:S03]  /*3450*/  UTCBAR [UR7], URZ ;  /* 0x000000ff070073e9 */ /* 0x0003e600080000ff */
[----:B------:R-:W-:Y:S01]  /*3460*/  LOP3.LUT R11, R11, UR6, RZ, 0x3c, !PT ;  /* 0x000000060b0b7c12 */ /* 0x000fe2000f8e3cff */
[----:B------:R-:W-:Y:S07]  /*3470*/  @P1 BRA `(.L_x_59) ;  /* 0xfffffff800a01947 */ /* 0x000fee000383ffff */
[----:B------:R-:W2:Y:S01]  /*3480*/  S2UR UR4, SR_CgaCtaId ;  /* 0x00000000000479c3 */ /* 0x000ea20000008800 */
[----:B------:R-:W-:Y:S01]  /*3490*/  ELECT P0, URZ, PT ;  /* 0x0000000000ff782f */ /* 0x000fe20003800000 */
[----:B------:R-:W-:Y:S01]  /*34a0*/  IMAD.MOV.U32 R0, RZ, RZ, 0x1 ;  /* 0x00000001ff007424 */ /* 0x000fe200078e00ff */
[----:B------:R-:W-:Y:S01]  /*34b0*/  UIADD3 UR5, UPT, UPT, UR5, 0xd0, URZ ;  /* 0x000000d005057890 */ /* 0x000fe2000fffe0ff */
[----:B------:R-:W-:Y:S01]  /*34c0*/  SHF.L.U32 R2, R11, 0x1f, RZ ;  /* 0x0000001f0b027819 */ /* 0x000fe200000006ff */
[----:B------:R-:W-:-:S03]  /*34d0*/  UMOV UR6, 0x40 ;  /* 0x0000004000067882 */ /* 0x000fc60000000000 */
[----:B------:R-:W-:Y:S01]  /*34e0*/  UVIRTCOUNT.DEALLOC.SMPOOL 0x80 ;  /* 0x000000800000784c */ /* 0x000fe20000000000 */
[----:B--2---:R-:W-:Y:S02]  /*34f0*/  ULEA UR4, UR4, UR6, 0x18 ;  /* 0x0000000604047291 */ /* 0x004fe4000f8ec0ff */
[----:B------:R-:W-:-:S07]  /*3500*/  ULEA UR6, UR15, UR5, 0x3 ;  /* 0x000000050f067291 */ /* 0x000fce000f8e18ff */
[----:B------:R2:W-:Y:S02]  /*3510*/  @P0 STS.U8 [UR4+0x1c], R0 ;  /* 0x00001c00ff000988 */ /* 0x0005e40008000004 */
[----:B------:R-:W4:Y:S02]  /*3520*/  SYNCS.PHASECHK.TRANS64.TRYWAIT P0, [UR6], R2 ;  /* 0x00000002ff0075a7 */ /* 0x000f240008001106 */
[----:B--2-4-:R-:W-:Y:S05]  /*3530*/  @!P0 BRA `(.L_x_60) ;  /* 0x0000005c00108947 */ /* 0x014fea0003800000 */
.L_x_151:
[----:B-1----:R-:W-:-:S04]  /*3540*/  UIADD3 UR7, UPT, UPT, UR15, 0x1, URZ ;  /* 0x000000010f077890 */ /* 0x002fc8000fffe0ff */
[----:B------:R-:W-:-:S04]  /*3550*/  UISETP.NE.AND UP0, UPT, UR7, 0x4, UPT ;  /* 0x000000040700788c */ /* 0x000fc8000bf05270 */
[----:B------:R-:W-:Y:S02]  /*3560*/  USEL UR8, URZ, 0x1, UP0 ;  /* 0x00000001ff087887 */ /* 0x000fe40008000000 */
[----:B------:R-:W-:-:S04]  /*3570*/  USEL UR7, UR7, URZ, UP0 ;  /* 0x000000ff07077287 */ /* 0x000fc80008000000 */
[----:B------:R-:W-:Y:S01]  /*3580*/  ULEA UR6, UR7, UR5, 0x3 ;  /* 0x0000000507067291 */ /* 0x000fe2000f8e18ff */
[----:B--2---:R-:W-:-:S04]  /*3590*/  LOP3.LUT R2, R11, UR8, RZ, 0x3c, !PT ;  /* 0x000000080b027c12 */ /* 0x004fc8000f8e3cff */
[----:B------:R-:W-:-:S04]  /*35a0*/  SHF.L.U32 R3, R2, 0x1f, RZ ;  /* 0x0000001f02037819 */ /* 0x000fc800000006ff */
[----:B------:R-:W1:Y:S02]  /*35b0*/  SYNCS.PHASECHK.TRANS64.TRYWAIT P0, [UR6], R3 ;  /* 0x00000003ff0075a7 */ /* 0x000e640008001106 */
[----:B-1----:R-:W-:Y:S05]  /*35c0*/  @!P0 BRA `(.L_x_61) ;  /* 0x0000005c00048947 */ /* 0x002fea0003800000 */
.L_x_153:
        /* <DEDUP_REMOVED lines=9> */
.L_x_155:
[----:B------:R-:W-:-:S04]  /*3660*/  UIADD3 UR7, UPT, UPT, UR7, 0x1, URZ ;  /* 0x0000000107077890 */ /* 0x000fc8000fffe0ff */
[----:B------:R-:W-:-:S04]  /*3670*/  UISETP.NE.AND UP0, UPT, UR7, 0x4, UPT ;  /* 0x000000040700788c */ /* 0x000fc8000bf05270 */
[----:B------:R-:W-:Y:S02]  /*3680*/  USEL UR6, URZ, 0x1, UP0 ;  /* 0x00000001ff067887 */ /* 0x000fe40008000000 */
[----:B------:R-:W-:-:S04]  /*3690*/  USEL UR7, UR7, URZ, UP0 ;  /* 0x000000ff07077287 */ /* 0x000fc80008000000 */
[----:B------:R-:W-:Y:S01]  /*36a0*/  ULEA UR7, UR7, UR5, 0x3 ;  /* 0x0000000507077291 */ /* 0x000fe2000f8e18ff */
[----:B------:R-:W-:-:S04]  /*36b0*/  LOP3.LUT R2, R2, UR6, RZ, 0x3c, !PT ;  /* 0x0000000602027c12 */ /* 0x000fc8000f8e3cff */
[----:B------:R-:W-:-:S04]  /*36c0*/  SHF.L.U32 R2, R2, 0x1f, RZ ;  /* 0x0000001f02027819 */ /* 0x000fc800000006ff */
[----:B------:R-:W2:Y:S02]  /*36d0*/  SYNCS.PHASECHK.TRANS64.TRYWAIT P0, [UR7], R2 ;  /* 0x00000002ff0075a7 */ /* 0x000ea40008001107 */
[----:B--2---:R-:W-:Y:S05]  /*36e0*/  @!P0 BRA `(.L_x_63) ;  /* 0x0000005800ec8947 */ /* 0x004fea0003800000 */
.L_x_157:
[----:B------:R-:W-:Y:S01]  /*36f0*/  NOP ;  /* 0x0000000000007918 */ /* 0x000fe20000000000 */
[----:B-1----:R-:W1:Y:S01]  /*3700*/  LDS R0, [UR4+0x14] ;  /* 0x00001404ff007984 */ /* 0x002e620008000800 */
[----:B------:R-:W-:Y:S01]  /*3710*/  ULOP3.LUT UR6, UR16, 0xffff, URZ, 0xc0, !UPT ;  /* 0x0000ffff10067892 */ /* 0x000fe2000f8ec0ff */
[----:B------:R-:W-:Y:S01]  /*3720*/  UMOV UR8, 0xffff ;  /* 0x0000ffff00087882 */ /* 0x000fe20000000000 */
[----:B------:R-:W-:Y:S02]  /*3730*/  UMOV UR5, 0x1 ;  /* 0x0000000100057882 */ /* 0x000fe40000000000 */
[----:B------:R-:W-:-:S04]  /*3740*/  USHF.R.U32.HI UR6, URZ, 0x5, UR6 ;  /* 0x00000005ff067899 */ /* 0x000fc80008011606 */
[----:B------:R-:W-:Y:S02]  /*3750*/  USHF.L.U32 UR8, UR8, UR6, URZ ;  /* 0x0000000608087299 */ /* 0x000fe400080006ff */
[----:B------:R-:W-:-:S04]  /*3760*/  USHF.L.U32 UR5, UR5, UR6, URZ ;  /* 0x0000000605057299 */ /* 0x000fc800080006ff */
[----:B-1----:R-:W-:-:S04]  /*3770*/  LOP3.LUT R0, R0, UR8, RZ, 0xc0, !PT ;  /* 0x0000000800007c12 */ /* 0x002fc8000f8ec0ff */
[----:B------:R-:W-:-:S13]  /*3780*/  ISETP.NE.AND P0, PT, R0, UR8, PT ;  /* 0x0000000800007c0c */ /* 0x000fda000bf05270 */
[----:B------:R-:W-:Y:S05]  /*3790*/  @P0 BRA `(.L_x_64) ;  /* 0x0000000000580947 */ /* 0x000fea0003800000 */
[----:B------:R-:W1:Y:S02]  /*37a0*/  LDS R0, [UR4+0x18] ;  /* 0x00001804ff007984 */ /* 0x000e640008000800 */
[----:B-1----:R-:W-:-:S04]  /*37b0*/  LOP3.LUT R0, R0, UR5, RZ, 0xc0, !PT ;  /* 0x0000000500007c12 */ /* 0x002fc8000f8ec0ff */
[----:B------:R-:W-:-:S13]  /*37c0*/  ISETP.NE.AND P0, PT, R0, UR5, PT ;  /* 0x0000000500007c0c */ /* 0x000fda000bf05270 */
[----:B------:R-:W-:Y:S05]  /*37d0*/  @P0 BRA `(.L_x_65) ;  /* 0x00000000003c0947 */ /* 0x000fea0003800000 */
[----:B------:R-:W1:Y:S01]  /*37e0*/  S2R R2, SR_LANEID ;  /* 0x0000000000027919 */ /* 0x000e620000000000 */
[----:B------:R-:W-:Y:S01]  /*37f0*/  ULOP3.LUT UR8, URZ, UR8, URZ, 0x33, !UPT ;  /* 0x00000008ff087292 */ /* 0x000fe2000f8e33ff */
[----:B------:R-:W-:Y:S02]  /*3800*/  VOTEU.ANY UR7, UPT, PT ;  /* 0x0000000000077886 */ /* 0x000fe400038e0100 */
[----:B------:R-:W-:-:S03]  /*3810*/  UFLO.U32 UR7, UR7 ;  /* 0x00000007000772bd */ /* 0x000fc600080e0000 */
[----:B------:R-:W-:-:S04]  /*3820*/  IMAD.U32 R0, RZ, RZ, UR8 ;  /* 0x00000008ff007e24 */ /* 0x000fc8000f8e00ff */
[----:B------:R2:W4:Y:S02]  /*3830*/  REDUX UR6, R0 ;  /* 0x00000000000673c4 */ /* 0x0005240000000000 */
[----:B------:R1:W-:Y:S02]  /*3840*/  UTCATOMSWS.AND URZ, UR8 ;  /* 0x0000000800ff79e3 */ /* 0x0003e40008000000 */
[----:B-1----:R-:W-:Y:S02]  /*3850*/  ISETP.EQ.U32.AND P0, PT, R2, UR7, PT ;  /* 0x0000000702007c0c */ /* 0x002fe4000bf02070 */
[----:B--2---:R-:W-:Y:S02]  /*3860*/  LOP3.LUT R0, RZ, UR5, RZ, 0x33, !PT ;  /* 0x00000005ff007c12 */ /* 0x004fe4000f8e33ff */
[----:B----4-:R-:W-:Y:S02]  /*3870*/  MOV R2, UR6 ;  /* 0x0000000600027c02 */ /* 0x010fe40008000f00 */
[----:B------:R-:W1:Y:S07]  /*3880*/  REDUX UR5, R0 ;  /* 0x00000000000573c4 */ /* 0x000e6e0000000000 */
[----:B------:R2:W-:Y:S01]  /*3890*/  @P0 ATOMS.AND RZ, [UR4+0x14], R2 ;  /* 0x00001402ffff098c */ /* 0x0005e2000a800004 */
[----:B-1----:R-:W-:-:S05]  /*38a0*/  IMAD.U32 R0, RZ, RZ, UR5 ;  /* 0x00000005ff007e24 */ /* 0x002fca000f8e00ff */
[----:B------:R2:W-:Y:S01]  /*38b0*/  @P0 ATOMS.AND RZ, [UR4+0x18], R0 ;  /* 0x00001800ffff098c */ /* 0x0005e2000a800004 */
[----:B------:R-:W-:Y:S05]  /*38c0*/  BRA `(.L_x_66) ;  /* 0x0000000000147947 */ /* 0x000fea0003800000 */
.L_x_65:
[----:B------:R-:W-:Y:S02]  /*38d0*/  MOV R2, 0x38f0 ;  /* 0x000038f000027802 */ /* 0x000fe40000000f00 */
[----:B---3-5:R-:W-:Y:S05]  /*38e0*/  CALL.REL.NOINC `($__internal_0_$__cuda_sm10x_tcgen05_guardrail_trap_col_being_dealloced_not_returned_by_alloc) ;  /* 0x0000005c00d47944 */ /* 0x028fea0003c00000 */
[----:B------:R-:W-:Y:S05]  /*38f0*/  BRA `(.L_x_66) ;  /* 0x0000000000087947 */ /* 0x000fea0003800000 */
.L_x_64:
[----:B------:R-:W-:Y:S02]  /*3900*/  MOV R2, 0x3920 ;  /* 0x0000392000027802 */ /* 0x000fe40000000f00 */
[----:B---3-5:R-:W-:Y:S05]  /*3910*/  CALL.REL.NOINC `($__internal_2_$__cuda_sm10x_tcgen05_guardrail_trap_unallocated_columns_being_dealloced) ;  /* 0x0000005c00e07944 */ /* 0x028fea0003c00000 */
.L_x_66:
[----:B------:R-:W-:Y:S01]  /*3920*/  NOP ;  /* 0x0000000000007918 */ /* 0x000fe20000000000 */
[----:B------:R-:W-:Y:S05]  /*3930*/  EXIT ;  /* 0x000000000000794d */ /* 0x000fea0003800000 */
.L_x_48:
[----:B------:R-:W-:-:S09]  /*3940*/  UISETP.NE.OR UP2, UPT, UR8, 0x3, !UP2 ;  /* 0x000000030800788c */ /* 0x000fd2000d745670 */
[----:B------:R-:W-:Y:S05]  /*3950*/  BRA.U UP2, `(.L_x_67) ;  /* 0x0000001102087547 */ /* 0x000fea000b800000 */
[----:B------:R-:W1:Y:S01]  /*3960*/  LDC R0, c[0x0][0xb30] ;  /* 0x0002cc00ff007b82 */ /* 0x000e620000000800 */
[----:B------:R-:W2:Y:S01]  /*3970*/  LDCU.64 UR8, c[0x0][0x888] ;  /* 0x00011100ff0877ac */ /* 0x000ea20008000a00 */
[----:B------:R-:W-:Y:S02]  /*3980*/  HFMA2 R27, -RZ, RZ, 0, 0 ;  /* 0x00000000ff1b7431 */ /* 0x000fe400000001ff */
[----:B------:R-:W-:Y:S01]  /*3990*/  IMAD.MOV.U32 R29, RZ, RZ, 0x1 ;  /* 0x00000001ff1d7424 */ /* 0x000fe200078e00ff */
[----:B------:R-:W-:Y:S01]  /*39a0*/  MOV R25, 0x2000 ;  /* 0x0000200000197802 */ /* 0x000fe20000000f00 */
[----:B------:R-:W4:Y:S01]  /*39b0*/  LDCU.64 UR4, c[0x0][0x890] ;  /* 0x00011200ff0477ac */ /* 0x000f220008000a00 */
[----:B------:R-:W-:Y:S01]  /*39c0*/  IMAD.MOV.U32 R28, RZ, RZ, RZ ;  /* 0x000000ffff1c7224 */ /* 0x000fe200078e00ff */
[----:B------:R-:W3:Y:S01]  /*39d0*/  LDC R24, c[0x0][0x370] ;  /* 0x0000dc00ff187b82 */ /* 0x000ee20000000800 */
[----:B------:R-:W-:Y:S01]  /*39e0*/  UMOV UR7, 0x400 ;  /* 0x0000040000077882 */ /* 0x000fe20000000000 */
[----:B------:R-:W-:-:S02]  /*39f0*/  UPLOP3.LUT UP1, UPT, UPT, UPT, UPT, 0x40, 0x4 ;  /* 0x000000000004789c */ /* 0x000fc40003f2e870 */
[----:B------:R-:W-:-:S04]  /*3a00*/  ULEA UR7, UR37, UR7, 0x18 ;  /* 0x0000000725077291 */ /* 0x000fc8000f8ec0ff */
[----:B------:R-:W3:Y:S01]  /*3a10*/  LDC R3, c[0x0][0xb0c] ;  /* 0x0002c300ff037b82 */ /* 0x000ee20000000800 */
[----:B------:R-:W-:Y:S02]  /*3a20*/  UIADD3 UR13, UPT, UPT, UR7, 0x58, URZ ;  /* 0x00000058070d7890 */ /* 0x000fe4000fffe0ff */
[----:B--2---:R-:W-:Y:S02]  /*3a30*/  UISETP.NE.U32.AND UP2, UPT, UR8, URZ, UPT ;  /* 0x000000ff0800728c */ /* 0x004fe4000bf45070 */
[----:B------:R-:W-:Y:S02]  /*3a40*/  UIADD3 UR33, UPT, UPT, UR7, 0x40, URZ ;  /* 0x0000004007217890 */ /* 0x000fe4000fffe0ff */
[----:B----4-:R-:W-:Y:S01]  /*3a50*/  UISETP.NE.U32.AND UP3, UPT, UR4, URZ, UPT ;  /* 0x000000ff0400728c */ /* 0x010fe2000bf65070 */
[----:B------:R-:W2:Y:S01]  /*3a60*/  LDC R18, c[0x0][0xb20] ;  /* 0x0002c800ff127b82 */ /* 0x000ea20000000800 */
[----:B-1----:R-:W-:Y:S01]  /*3a70*/  ISETP.NE.AND P1, PT, R0, 0x1, PT ;  /* 0x000000010000780c */ /* 0x002fe20003f25270 */
[----:B------:R-:W-:-:S02]  /*3a80*/  UISETP.NE.AND.EX UP2, UPT, UR9, URZ, UPT, UP2 ;  /* 0x000000ff0900728c */ /* 0x000fc4000bf45320 */
[----:B------:R-:W-:Y:S02]  /*3a90*/  UIADD3 UR25, UPT, UPT, UR7, 0x48, URZ ;  /* 0x0000004807197890 */ /* 0x000fe4000fffe0ff */
[----:B------:R-:W-:Y:S02]  /*3aa0*/  UIADD3 UR17, UPT, UPT, UR7, 0x50, URZ ;  /* 0x0000005007117890 */ /* 0x000fe4000fffe0ff */
[----:B------:R-:W1:Y:S01]  /*3ab0*/  LDC.64 R30, c[0x0][0x348] ;  /* 0x0000d200ff1e7b82 */ /* 0x000e620000000a00 */
[----:B------:R-:W-:Y:S02]  /*3ac0*/  UPRMT UR13, UR37, 0x654, UR13 ;  /* 0x00000654250d7896 */ /* 0x000fe4000800000d */
[----:B------:R-:W-:-:S05]  /*3ad0*/  UISETP.NE.AND.EX UP3, UPT, UR5, URZ, UPT, UP3 ;  /* 0x000000ff0500728c */ /* 0x000fca000bf65330 */
[----:B------:R-:W4:Y:S08]  /*3ae0*/  LDC.64 R16, c[0x0][0xb10] ;  /* 0x0002c400ff107b82 */ /* 0x000f300000000a00 */
[----:B------:R-:W1:Y:S08]  /*3af0*/  LDC.64 R6, c[0x0][0xb18] ;  /* 0x0002c600ff067b82 */ /* 0x000e700000000a00 */
[----:B------:R-:W1:Y:S08]  /*3b00*/  LDC.64 R4, c[0x0][0xb28] ;  /* 0x0002ca00ff047b82 */ /* 0x000e700000000a00 */
[----:B--23--:R-:W1:Y:S02]  /*3b10*/  LDC R19, c[0x0][0x374] ;  /* 0x0000dd00ff137b82 */ /* 0x00ce640000000800 */
.L_x_78:
[C---:B------:R-:W-:Y:S02]  /*3b20*/  LEA R0, R28.reuse, UR7, 0x3 ;  /* 0x000000071c007c11 */ /* 0x040fe4000f8e18ff */
[----:B------:R-:W-:Y:S02]  /*3b30*/  SHF.L.U32 R2, R27, 0x1f, RZ ;  /* 0x0000001f1b027819 */ /* 0x000fe400000006ff */
[----:B------:R-:W-:Y:S02]  /*3b40*/  LEA R20, R28, UR7, 0x4 ;  /* 0x000000071c147c11 */ /* 0x000fe4000f8e20ff */
[----:B--2---:R-:W2:Y:S02]  /*3b50*/  SYNCS.PHASECHK.TRANS64.TRYWAIT P0, [R0+URZ+0x90], R2 ;  /* 0x00009002000075a7 */ /* 0x004ea400080011ff */
[----:B--2---:R-:W-:Y:S05]  /*3b60*/  @!P0 BRA `(.L_x_68) ;  /* 0x0000005400e48947 */ /* 0x004fea0003800000 */
.L_x_158:
[----:B------:R-:W-:Y:S01]  /*3b70*/  ISETP.GE.AND P0, PT, R40, 0x1, PT ;  /* 0x000000012800780c */ /* 0x000fe20003f06270 */
[----:B------:R-:W3:Y:S01]  /*3b80*/  LDS.128 R20, [R20+0x120] ;  /* 0x0001200014147984 */ /* 0x000ee20000000c00 */
[----:B--2---:R-:W-:Y:S01]  /*3b90*/  VIADD R0, R0, 0xa0 ;  /* 0x000000a000007836 */ /* 0x004fe20000000000 */
[----:B------:R-:W-:Y:S01]  /*3ba0*/  @!PT LDS RZ, [RZ] ;  /* 0x00000000fffff984 */ /* 0x000fe20000000800 */
[----:B------:R-:W-:Y:S01]  /*3bb0*/  @!PT LDS RZ, [RZ] ;  /* 0x00000000fffff984 */ /* 0x000fe20000000800 */
[----:B------:R-:W-:Y:S01]  /*3bc0*/  @!PT LDS RZ, [RZ] ;  /* 0x00000000fffff984 */ /* 0x000fe20000000800 */
[----:B------:R-:W-:Y:S01]  /*3bd0*/  @!PT LDS RZ, [RZ] ;  /* 0x00000000fffff984 */ /* 0x000fe20000000800 */
[----:B------:R2:W-:Y:S06]  /*3be0*/  MEMBAR.ALL.CTA ;  /* 0x0000000000007992 */ /* 0x0005ec0000008000 */
[----:B--2---:R-:W2:Y:S01]  /*3bf0*/  FENCE.VIEW.ASYNC.S ;  /* 0x00000000000073c6 */ /* 0x004ea20000000000 */
[----:B------:R-:W-:Y:S04]  /*3c00*/  PRMT R0, RZ, 0x654, R0 ;  /* 0x00000654ff007816 */ /* 0x000fe80000000000 */
[----:B--2---:R2:W-:Y:S01]  /*3c10*/  SYNCS.ARRIVE.TRANS64.RED.A1T0 RZ, [R0+URZ], RZ ;  /* 0x000000ff00ff79a7 */ /* 0x0045e200081004ff */
[----:B---3--:R-:W-:Y:S11]  /*3c20*/  LOP3.LUT P3, RZ, R22, 0x1, RZ, 0xc0, !PT ;  /* 0x0000000116ff7812 */ /* 0x008ff6000786c0ff */
[----:B------:R-:W-:Y:S02]  /*3c30*/  @!UPT UIADD3 URZ, UPT, UPT, URZ, URZ, URZ ;  /* 0x000000fffffff290 */ /* 0x000fe4000fffe0ff */
[----:B------:R-:W-:Y:S02]  /*3c40*/  @P3 MOV R11, R20 ;  /* 0x00000014000b3202 */ /* 0x000fe40000000f00 */
[----:B------:R-:W-:Y:S01]  /*3c50*/  @P3 LOP3.LUT R10, R21, 0xffff, RZ, 0xc0, !PT ;  /* 0x0000ffff150a3812 */ /* 0x000fe200078ec0ff */
[----:B--2---:R-:W-:Y:S06]  /*3c60*/  @!P0 BRA `(.L_x_69) ;  /* 0x0000000000a48947 */ /* 0x004fec0003800000 */
[-C--:B-1----:R-:W-:Y:S01]  /*3c70*/  IMAD.HI.U32 R0, R19, R7.reuse, RZ ;  /* 0x0000000713007227 */ /* 0x082fe200078e00ff */
[----:B------:R-:W-:Y:S02]  /*3c80*/  ISETP.NE.AND P0, PT, R6, 0x1, PT ;  /* 0x000000010600780c */ /* 0x000fe40003f05270 */
[----:B------:R-:W-:Y:S01]  /*3c90*/  ISETP.NE.AND P2, PT, R40, 0x1, PT ;  /* 0x000000012800780c */ /* 0x000fe20003f45270 */
[----:B----4-:R-:W-:Y:S01]  /*3ca0*/  IMAD.HI.U32 R9, R24, R16, RZ ;  /* 0x0000001018097227 */ /* 0x010fe200078e00ff */
[----:B------:R-:W-:Y:S02]  /*3cb0*/  SHF.R.U32.HI R0, RZ, R18, R0 ;  /* 0x00000012ff007219 */ /* 0x000fe40000011600 */
[----:B------:R-:W-:Y:S01]  /*3cc0*/  ISETP.NE.AND P4, PT, R3, 0x1, PT ;  /* 0x000000010300780c */ /* 0x000fe20003f85270 */
[----:B------:R-:W-:Y:S01]  /*3cd0*/  IMAD.HI.U32 R13, R10, R7, RZ ;  /* 0x000000070a0d7227 */ /* 0x000fe200078e00ff */
[----:B------:R-:W-:Y:S02]  /*3ce0*/  SHF.R.U32.HI R9, RZ, R17, R9 ;  /* 0x00000011ff097219 */ /* 0x000fe40000011609 */
[----:B------:R-:W-:Y:S01]  /*3cf0*/  SEL R0, R19, R0, !P0 ;  /* 0x0000000013007207 */ /* 0x000fe20004000000 */
[----:B------:R-:W-:Y:S01]  /*3d00*/  IMAD.HI.U32 R12, R11, R16, RZ ;  /* 0x000000100b0c7227 */ /* 0x000fe200078e00ff */
[----:B------:R-:W-:Y:S03]  /*3d10*/  SEL R9, R24, R9, !P4 ;  /* 0x0000000918097207 */ /* 0x000fe60006000000 */
[-C--:B------:R-:W-:Y:S01]  /*3d20*/  IMAD.HI.U32 R8, R0, R4.reuse, RZ ;  /* 0x0000000400087227 */ /* 0x080fe200078e00ff */
[----:B------:R-:W-:Y:S03]  /*3d30*/  SHF.R.U32.HI R12, RZ, R17, R12 ;  /* 0x00000011ff0c7219 */ /* 0x000fe6000001160c */
[----:B------:R-:W-:Y:S01]  /*3d40*/  IMAD.HI.U32 R2, R9, R4, RZ ;  /* 0x0000000409027227 */ /* 0x000fe200078e00ff */
[-C--:B------:R-:W-:Y:S02]  /*3d50*/  @P2 SHF.R.U32.HI R0, RZ, R5.reuse, R8 ;  /* 0x00000005ff002219 */ /* 0x080fe40000011608 */
[----:B------:R-:W-:Y:S02]  /*3d60*/  SHF.R.U32.HI R8, RZ, R18, R13 ;  /* 0x00000012ff087219 */ /* 0x000fe4000001160d */
[----:B------:R-:W-:Y:S01]  /*3d70*/  @P2 SHF.R.U32.HI R9, RZ, R5, R2 ;  /* 0x00000005ff092219 */ /* 0x000fe20000011602 */
[----:B------:R-:W-:Y:S01]  /*3d80*/  IMAD R0, R40, R0, RZ ;  /* 0x0000000028007224 */ /* 0x000fe200078e02ff */
[----:B------:R-:W-:Y:S02]  /*3d90*/  SEL R8, R10, R8, !P0 ;  /* 0x000000080a087207 */ /* 0x000fe40004000000 */
[----:B------:R-:W-:Y:S01]  /*3da0*/  SEL R2, R11, R12, !P4 ;  /* 0x0000000c0b027207 */ /* 0x000fe20006000000 */
[----:B------:R-:W-:Y:S01]  /*3db0*/  IMAD R12, R40, R9, RZ ;  /* 0x00000009280c7224 */ /* 0x000fe200078e02ff */
[C---:B------:R-:W-:Y:S01]  /*3dc0*/  ISETP.GE.AND P0, PT, R8.reuse, R0, PT ;  /* 0x000000000800720c */ /* 0x040fe20003f06270 */
[----:B------:R-:W-:Y:S03]  /*3dd0*/  IMAD.HI.U32 R0, R8, R4, RZ ;  /* 0x0000000408007227 */ /* 0x000fe600078e00ff */
[----:B------:R-:W-:Y:S02]  /*3de0*/  ISETP.GE.OR P0, PT, R2, R12, P0 ;  /* 0x0000000c0200720c */ /* 0x000fe40000706670 */
[-C--:B------:R-:W-:Y:S04]  /*3df0*/  SHF.R.U32.HI R0, RZ, R5.reuse, R0 ;  /* 0x00000005ff007219 */ /* 0x080fe80000011600 */
[----:B------:R-:W-:Y:S05]  /*3e00*/  SEL R13, R8, R0, !P2 ;  /* 0x00000000080d7207 */ /* 0x000fea0005000000 */
[----:B------:R-:W-:Y:S02]  /*3e10*/  IMAD.MOV R12, RZ, RZ, -R13 ;  /* 0x000000ffff0c7224 */ /* 0x000fe400078e0a0d */
[----:B------:R-:W-:Y:S04]  /*3e20*/  @!P0 IMAD.HI.U32 R0, R2, R4, RZ ;  /* 0x0000000402008227 */ /* 0x000fe800078e00ff */
[----:B------:R-:W-:Y:S01]  /*3e30*/  IMAD R12, R40, R12, R8 ;  /* 0x0000000c280c7224 */ /* 0x000fe200078e0208 */
[----:B------:R-:W-:Y:S04]  /*3e40*/  @!P0 SHF.R.U32.HI R0, RZ, R5, R0 ;  /* 0x00000005ff008219 */ /* 0x000fe80000011600 */
[----:B------:R-:W-:Y:S04]  /*3e50*/  @!P0 SEL R0, R2, R0, !P2 ;  /* 0x0000000002008207 */ /* 0x000fe80005000000 */
[----:B------:R-:W-:Y:S01]  /*3e60*/  @!P0 IADD3 R13, PT, PT, R13, -R0, RZ ;  /* 0x800000000d0d8210 */ /* 0x000fe20007ffe0ff */
[----:B------:R-:W-:Y:S01]  /*3e70*/  @!P0 IMAD R0, R9, R12, R0 ;  /* 0x0000000c09008224 */ /* 0x000fe200078e0200 */
[----:B------:R-:W-:Y:S01]  /*3e80*/  IADD3 R9, PT, PT, -R8, RZ, RZ ;  /* 0x000000ff08097210 */ /* 0x000fe20007ffe1ff */
[--C-:B------:R-:W-:Y:S02]  /*3e90*/  IMAD.MOV R12, RZ, RZ, -R2.reuse ;  /* 0x000000ffff0c7224 */ /* 0x100fe400078e0a02 */
[----:B------:R-:W-:Y:S02]  /*3ea0*/  @!P0 IMAD R8, R13, R40, R2 ;  /* 0x000000280d088224 */ /* 0x000fe400078e0202 */
[----:B------:R-:W-:Y:S02]  /*3eb0*/  @!P0 IMAD.MOV.U32 R2, RZ, RZ, R0 ;  /* 0x000000ffff028224 */ /* 0x000fe400078e0000 */
[----:B------:R-:W-:Y:S02]  /*3ec0*/  IMAD R11, R3, R12, R11 ;  /* 0x0000000c030b7224 */ /* 0x000fe400078e020b */
[----:B------:R-:W-:Y:S02]  /*3ed0*/  IMAD R10, R6, R9, R10 ;  /* 0x00000009060a7224 */ /* 0x000fe400078e020a */
[----:B------:R-:W-:Y:S02]  /*3ee0*/  IMAD R11, R2, R3, R11 ;  /* 0x00000003020b7224 */ /* 0x000fe400078e020b */
[----:B------:R-:W-:Y:S02]  /*3ef0*/  IMAD R10, R8, R6, R10 ;  /* 0x00000006080a7224 */ /* 0x000fe400078e020a */
.L_x_69:
[----:B------:R-:W-:Y:S05]  /*3f00*/  BRA.U UP1, `(.L_x_70) ;  /* 0x0000000101107547 */ /* 0x000fea000b800000 */
[----:B------:R-:W-:Y:S04]  /*3f10*/  MOV R2, UR6 ;  /* 0x0000000600027c02 */ /* 0x000fe80008000f00 */
[----:B------:R-:W-:Y:S04]  /*3f20*/  SHF.L.U32 R2, R2, 0x1f, RZ ;  /* 0x0000001f02027819 */ /* 0x000fe800000006ff */
[----:B------:R-:W2:Y:S02]  /*3f30*/  SYNCS.PHASECHK.TRANS64.TRYWAIT P0, [UR7+0x88], R2 ;  /* 0x00008802ff0075a7 */ /* 0x000ea40008001107 */
[----:B--2---:R-:W-:Y:S05]  /*3f40*/  @!P0 BRA `(.L_x_71) ;  /* 0x0000005400008947 */ /* 0x004fea0003800000 */
.L_x_70:
[----:B------:R-:W-:Y:S02]  /*3f50*/  R2UR UR35, R15 ;  /* 0x000000000f2372ca */ /* 0x000fe400000e0000 */
[----:B------:R-:W-:Y:S02]  /*3f60*/  R2UR UR34, R14 ;  /* 0x000000000e2272ca */ /* 0x000fe400000e0000 */
[----:B------:R-:W-:Y:S02]  /*3f70*/  ISETP.NE.U32.AND P2, PT, RZ, UR4, PT ;  /* 0x00000004ff007c0c */ /* 0x000fe4000bf45070 */
[----:B------:R-:W-:Y:S02]  /*3f80*/  SHF.L.U32 R14, R29, 0x1f, RZ ;  /* 0x0000001f1d0e7819 */ /* 0x000fe400000006ff */
[----:B------:R-:W-:Y:S05]  /*3f90*/  ISETP.NE.AND.EX P2, PT, RZ, UR5, PT, P2 ;  /* 0x00000005ff007c0c */ /* 0x000fea000bf45320 */
[----:B------:R-:W-:Y:S02]  /*3fa0*/  USHF.L.U32 UR35, UR35, 0x7, URZ ;  /* 0x0000000723237899 */ /* 0x000fe400080006ff */
[----:B------:R-:W-:Y:S01]  /*3fb0*/  USHF.L.U32 UR34, UR34, 0x7, URZ ;  /* 0x0000000722227899 */ /* 0x000fe200080006ff */
[----:B------:R-:W-:Y:S11]  /*3fc0*/  BRA.U !UP3, `(.L_x_72) ;  /* 0x000000010b347547 */ /* 0x000ff6000b800000 */
[----:B------:R-:W-:Y:S01]  /*3fd0*/  UPLOP3.LUT UP0, UPT, UPT, UPT, UP2, 0x80, 0x8 ;  /* 0x000000000008789c */ /* 0x000fe20003f0f020 */
[----:B--2---:R-:W-:Y:S02]  /*3fe0*/  HFMA2 R0, -RZ, RZ, 0, 5.9604644775390625e-08 ;  /* 0x00000001ff007431 */ /* 0x004fe400000001ff */
[----:B------:R-:W-:Y:S03]  /*3ff0*/  IMAD.MOV.U32 R88, RZ, RZ, 0x1 ;  /* 0x00000001ff587424 */ /* 0x000fe600078e00ff */
[----:B------:R-:W-:Y:S05]  /*4000*/  PLOP3.LUT P0, PT, PT, PT, UP0, 0x80, 0x8 ;  /* 0x000000000008781c */ /* 0x000fea0003f0f008 */
[----:B------:R-:W2:Y:S01]  /*4010*/  @UP0 LDCU.64 UR10, c[0x0][0x888] ;  /* 0x00011100ff0a07ac */ /* 0x000ea20008000a00 */
[----:B------:R-:W-:Y:S07]  /*4020*/  @UP0 UIMAD UR8, UR36, UR4, URZ ;  /* 0x00000004240802a4 */ /* 0x000fee000f8e02ff */
[----:B------:R-:W-:Y:S01]  /*4030*/  @!P0 PRMT R88, R0, 0x7610, R88 ;  /* 0x0000761000588816 */ /* 0x000fe20000000058 */
[----:B--2---:R-:W-:Y:S03]  /*4040*/  @UP0 UIMAD.WIDE UR10, UR8, 0x4, UR10 ;  /* 0x00000004080a08a5 */ /* 0x004fe6000f8e020a */
[----:B------:R-:W2:Y:S03]  /*4050*/  @!UP0 LDCU UR8, c[0x0][0x880] ;  /* 0x00011000ff0887ac */ /* 0x000ea60008000800 */
[----:B------:R-:W-:Y:S01]  /*4060*/  IMAD.U32 R8, RZ, RZ, UR10 ;  /* 0x0000000aff087e24 */ /* 0x000fe2000f8e00ff */
[----:B------:R-:W-:Y:S05]  /*4070*/  MOV R9, UR11 ;  /* 0x0000000b00097c02 */ /* 0x000fea0008000f00 */
[----:B-----5:R3:W5:Y:S02]  /*4080*/  @P0 LDG.E R49, desc[UR46][R8.64] ;  /* 0x0000002e08310981 */ /* 0x020764000c1e1900 */
[----:B--23--:R-:W-:Y:S07]  /*4090*/  @!P0 IMAD.U32 R49, RZ, RZ, UR8 ;  /* 0x00000008ff318e24 */ /* 0x00cfee000f8e00ff */
.L_x_72:
[----:B-----5:R-:W-:Y:S01]  /*40a0*/  @!P2 FSETP.EQ.AND P0, PT, R49, RZ, PT ;  /* 0x000000ff3100a20b */ /* 0x020fe20003f02000 */
[----:B------:R-:W-:Y:S01]  /*40b0*/  @!UPT UIADD3 URZ, UPT, UPT, URZ, URZ, URZ ;  /* 0x000000fffffff290 */ /* 0x000fe2000fffe0ff */
[----:B------:R-:W-:Y:S11]  /*40c0*/  @!P2 BRA `(.L_x_73) ;  /* 0x000000000014a947 */ /* 0x000ff60003800000 */
[----:B------:R-:W-:Y:S02]  /*40d0*/  LOP3.LUT P2, RZ, R88, 0xff, RZ, 0xc0, !PT ;  /* 0x000000ff58ff7812 */ /* 0x000fe4000784c0ff */
[----:B------:R-:W-:Y:S04]  /*40e0*/  PLOP3.LUT P0, PT, PT, PT, UP0, 0x80, 0x8 ;  /* 0x000000000008781c */ /* 0x000fe80003f0f008 */
[----:B------:R-:W-:Y:S07]  /*40f0*/  PLOP3.LUT P0, PT, P0, PT, PT, 0x8, 0x80 ;  /* 0x000000000080781c */ /* 0x000fee000070e170 */
[----:B------:R-:W-:Y:S11]  /*4100*/  @P2 FSETP.EQ.AND P0, PT, R49, RZ, PT ;  /* 0x000000ff3100220b */ /* 0x000ff60003f02000 */
[----:B------:R-:W-:Y:S02]  /*4110*/  @!UPT UIADD3 URZ, UPT, UPT, URZ, URZ, URZ ;  /* 0x000000fffffff290 */ /* 0x000fe4000fffe0ff */
.L_x_73:
[----:B------:R-:W3:Y:S01]  /*4120*/  SYNCS.PHASECHK.TRANS64.TRYWAIT P2, [UR7+0x60], R14 ;  /* 0x0000600eff0075a7 */ /* 0x000ee20008041107 */
[----:B------:R-:W-:Y:S04]  /*4130*/  ELECT P4, URZ, PT ;  /* 0x0000000000ff782f */ /* 0x000fe80003880000 */
[----:B------:R-:W-:Y:S11]  /*4140*/  PLOP3.LUT P4, PT, P0, P4, PT, 0xf2, 0x2f ;  /* 0x00000000002f781c */ /* 0x000ff60000789e72 */
[----:B------:R-:W-:Y:S02]  /*4150*/  @!UPT UIADD3 URZ, UPT, UPT, URZ, URZ, URZ ;  /* 0x000000fffffff290 */ /* 0x000fe4000fffe0ff */
[----:B-1----:R-:W-:Y:S05]  /*4160*/  @!P4 IADD3 R8, P0, PT, R30, 0x580, RZ ;  /* 0x000005801e08c810 */ /* 0x002fea0007f1e0ff */
[----:B--2---:R-:W-:Y:S01]  /*4170*/  @!P4 IMAD.X R2, RZ, RZ, R31, P0 ;  /* 0x000000ffff02c224 */ /* 0x004fe200000e061f */
[----:B---3--:R-:W-:Y:S07]  /*4180*/  @!P2 BRA `(.L_x_74) ;  /* 0x000000500088a947 */ /* 0x008fee0003800000 */
.L_x_161:
[----:B------:R-:W-:Y:S01]  /*4190*/  @!P4 R2UR UR8, R2 ;  /* 0x000000000208c2ca */ /* 0x000fe200000e0000 */
[----:B------:R-:W-:Y:S01]  /*41a0*/  VOTEU.ALL UP1, P4 ;  /* 0x0000000000ff7886 */ /* 0x000fe20002020000 */
[----:B------:R-:W-:Y:S01]  /*41b0*/  @!P4 R2UR UR9, R8 ;  /* 0x000000000809c2ca */ /* 0x000fe200000e0000 */
[----:B-1----:R-:W-:Y:S01]  /*41c0*/  @!P4 IMAD.MOV.U32 R0, RZ, RZ, 0x2000 ;  /* 0x00002000ff00c424 */ /* 0x002fe200078e00ff */
[----:B------:R-:W-:Y:S01]  /*41d0*/  UMOV UR10, 0x0 ;  /* 0x00000000000a7882 */ /* 0x000fe20000000000 */
[----:B------:R-:W-:Y:S01]  /*41e0*/  UMOV UR11, 0x10000000 ;  /* 0x10000000000b7882 */ /* 0x000fe20000000000 */
[----:B------:R-:W-:Y:S01]  /*41f0*/  @!UP1 UIADD3 UR32, UPT, UPT, UR7, 0x200, URZ ;  /* 0x0000020007209890 */ /* 0x000fe2000fffe0ff */
[----:B------:R-:W-:Y:S06]  /*4200*/  VOTEU.ALL UP1, P4 ;  /* 0x0000000000ff7886 */ /* 0x000fec0002020000 */
[----:B------:R-:W-:Y:S01]  /*4210*/  IMAD.U32 R9, RZ, RZ, UR8 ;  /* 0x00000008ff097e24 */ /* 0x000fe2000f8e00ff */
[----:B------:R-:W-:Y:S01]  /*4220*/  UPRMT UR8, UR37, 0x654, UR33 ;  /* 0x0000065425087896 */ /* 0x000fe20008000021 */
[----:B------:R-:W-:Y:S03]  /*4230*/  IMAD.U32 R8, RZ, RZ, UR9 ;  /* 0x00000009ff087e24 */ /* 0x000fe6000f8e00ff */
[----:B------:R-:W-:Y:S02]  /*4240*/  @!P4 R2UR UR15, R9 ;  /* 0x00000000090fc2ca */ /* 0x000fe400000e0000 */
[----:B------:R-:W-:Y:S02]  /*4250*/  @!P4 R2UR UR14, R8 ;  /* 0x00000000080ec2ca */ /* 0x000fe400000e0000 */
[----:B------:R-:W-:Y:S05]  /*4260*/  @!P4 IADD3 R8, P0, PT, R30, 0x580, RZ ;  /* 0x000005801e08c810 */ /* 0x000fea0007f1e0ff */
[----:B------:R-:W-:Y:S06]  /*4270*/  @!P4 IMAD.X R2, RZ, RZ, R31, P0 ;  /* 0x000000ffff02c224 */ /* 0x000fec00000e061f */
[----:B------:R1:W-:Y:S01]  /*4280*/  @!UP1 UTMALDG.3D [UR32], [UR14], desc[UR10] ;  /* 0x00000a200e0095b4 */ /* 0x0003e20008011000 */
[----:B------:R1:W-:Y:S01]  /*4290*/  @!P4 SYNCS.ARRIVE.TRANS64.RED.A0TR RZ, [UR7+0x40], R0 ;  /* 0x00004000ffffc9a7 */ /* 0x0003e20008300407 */
[----:B------:R-:W-:Y:S01]  /*42a0*/  SYNCS.ARRIVE.TRANS64.RED.A1T0 RZ, [UR8], RZ ;  /* 0x000000ffffff79a7 */ /* 0x000fe20008100408 */
[----:B------:R-:W2:Y:S02]  /*42b0*/  SYNCS.PHASECHK.TRANS64.TRYWAIT P2, [UR7+0x68], R14 ;  /* 0x0000680eff0075a7 */ /* 0x000ea40008041107 */
[----:B-12---:R-:W-:Y:S05]  /*42c0*/  @!P2 BRA `(.L_x_75) ;  /* 0x000000500050a947 */ /* 0x006fea0003800000 */
.L_x_163:
[----:B------:R-:W-:Y:S01]  /*42d0*/  @!P4 R2UR UR8, R2 ;  /* 0x000000000208c2ca */ /* 0x000fe200000e0000 */
[----:B------:R-:W-:Y:S01]  /*42e0*/  VOTEU.ALL UP1, P4 ;  /* 0x0000000000ff7886 */ /* 0x000fe20002020000 */
[----:B------:R-:W-:Y:S01]  /*42f0*/  @!P4 R2UR UR9, R8 ;  /* 0x000000000809c2ca */ /* 0x000fe200000e0000 */
[----:B-1----:R-:W-:Y:S01]  /*4300*/  @!P4 IMAD.MOV.U32 R0, RZ, RZ, 0x2000 ;  /* 0x00002000ff00c424 */ /* 0x002fe200078e00ff */
[----:B------:R-:W-:Y:S01]  /*4310*/  UMOV UR10, 0x0 ;  /* 0x00000000000a7882 */ /* 0x000fe20000000000 */
[----:B------:R-:W-:Y:S01]  /*4320*/  UMOV UR11, 0x10000000 ;  /* 0x10000000000b7882 */ /* 0x000fe20000000000 */
[----:B------:R-:W-:Y:S02]  /*4330*/  @!UP1 UIADD3 UR26, UPT, UPT, UR34, 0x20, URZ ;  /* 0x00000020221a9890 */ /* 0x000fe4000fffe0ff */
[----:B------:R-:W-:Y:S01]  /*4340*/  @!UP1 UIADD3 UR24, UPT, UPT, UR7, 0x2200, URZ ;  /* 0x0000220007189890 */ /* 0x000fe2000fffe0ff */
[----:B------:R-:W-:Y:S01]  /*4350*/  VOTEU.ALL UP1, P4 ;  /* 0x0000000000ff7886 */ /* 0x000fe20002020000 */
[----:B------:R-:W-:Y:S01]  /*4360*/  UMOV UR27, UR35 ;  /* 0x00000023001b7c82 */ /* 0x000fe20008000000 */
[----:B------:R-:W-:Y:S02]  /*4370*/  UMOV UR28, UR36 ;  /* 0x00000024001c7c82 */ /* 0x000fe40008000000 */
        /* <DEDUP_REMOVED lines=12> */
.L_x_165:
[----:B------:R-:W2:Y:S01]  /*4440*/  LDC.64 R12, c[0x0][0xb18] ;  /* 0x0002c600ff0c7b82 */ /* 0x000ea20000000a00 */
[----:B------:R-:W-:Y:S01]  /*4450*/  @!P4 R2UR UR8, R2 ;  /* 0x000000000208c2ca */ /* 0x000fe200000e0000 */
[----:B------:R-:W-:Y:S01]  /*4460*/  VOTEU.ALL UP1, P4 ;  /* 0x0000000000ff7886 */ /* 0x000fe20002020000 */
[----:B------:R-:W-:Y:S01]  /*4470*/  @!P4 R2UR UR9, R8 ;  /* 0x000000000809c2ca */ /* 0x000fe200000e0000 */
[----:B-1----:R-:W-:Y:S01]  /*4480*/  @!P4 IMAD.MOV.U32 R0, RZ, RZ, 0x2000 ;  /* 0x00002000ff00c424 */ /* 0x002fe200078e00ff */
[----:B------:R-:W-:Y:S03]  /*4490*/  UMOV UR10, 0x0 ;  /* 0x00000000000a7882 */ /* 0x000fe60000000000 */
[----:B------:R-:W1:Y:S01]  /*44a0*/  @!P1 LDC R2, c[0x0][0xb0c] ;  /* 0x0002c300ff029b82 */ /* 0x000e620000000800 */
[----:B------:R-:W-:Y:S01]  /*44b0*/  @!UP1 UIADD3 UR18, UPT, UPT, UR34, 0x40, URZ ;  /* 0x0000004022129890 */ /* 0x000fe2000fffe0ff */
[----:B------:R-:W-:Y:S01]  /*44c0*/  @P3 SHF.R.U32.HI R26, RZ, 0x10, R21 ;  /* 0x00000010ff1a3819 */ /* 0x000fe20000011615 */
[----:B------:R-:W-:Y:S01]  /*44d0*/  @!UP1 UIADD3 UR16, UPT, UPT, UR7, 0x4200, URZ ;  /* 0x0000420007109890 */ /* 0x000fe2000fffe0ff */
[----:B------:R-:W-:Y:S01]  /*44e0*/  VIADD R28, R28, 0x1 ;  /* 0x000000011c1c7836 */ /* 0x000fe20000000000 */
[----:B------:R-:W-:Y:S01]  /*44f0*/  VOTEU.ALL UP1, P4 ;  /* 0x0000000000ff7886 */ /* 0x000fe20002020000 */
[----:B------:R-:W-:Y:S01]  /*4500*/  UMOV UR11, 0x10000000 ;  /* 0x10000000000b7882 */ /* 0x000fe20000000000 */
[----:B------:R-:W-:Y:S01]  /*4510*/  UMOV UR19, UR35 ;  /* 0x0000002300137c82 */ /* 0x000fe20008000000 */
[----:B------:R-:W-:Y:S01]  /*4520*/  IMAD.U32 R9, RZ, RZ, UR8 ;  /* 0x00000008ff097e24 */ /* 0x000fe2000f8e00ff */
[----:B------:R-:W-:Y:S01]  /*4530*/  UMOV UR20, UR36 ;  /* 0x0000002400147c82 */ /* 0x000fe20008000000 */
[----:B------:R-:W-:Y:S01]  /*4540*/  IMAD.U32 R8, RZ, RZ, UR9 ;  /* 0x00000009ff087e24 */ /* 0x000fe2000f8e00ff */
[----:B------:R-:W-:Y:S02]  /*4550*/  UPRMT UR8, UR37, 0x654, UR17 ;  /* 0x0000065425087896 */ /* 0x000fe40008000011 */
[----:B------:R-:W-:Y:S02]  /*4560*/  @!P4 R2UR UR15, R9 ;  /* 0x00000000090fc2ca */ /* 0x000fe400000e0000 */
[----:B------:R-:W-:Y:S02]  /*4570*/  @!P4 R2UR UR14, R8 ;  /* 0x00000000080ec2ca */ /* 0x000fe400000e0000 */
[----:B------:R-:W3:Y:S11]  /*4580*/  LDC.64 R8, c[0x0][0xb10] ;  /* 0x0002c400ff087b82 */ /* 0x000ef60000000a00 */
[----:B------:R1:W-:Y:S01]  /*4590*/  @!UP1 UTMALDG.3D [UR16], [UR14], desc[UR10] ;  /* 0x00000a100e0095b4 */ /* 0x0003e20008011000 */
[----:B------:R5:W-:Y:S01]  /*45a0*/  @!P4 SYNCS.ARRIVE.TRANS64.RED.A0TR RZ, [UR7+0x50], R0 ;  /* 0x00005000ffffc9a7 */ /* 0x000be20008300407 */
[C---:B---3--:R-:W-:Y:S01]  /*45b0*/  @!P1 IMAD.HI.U32 R8, R11.reuse, R8, RZ ;  /* 0x000000080b089227 */ /* 0x048fe200078e00ff */
[----:B--2---:R-:W-:Y:S02]  /*45c0*/  @!P1 ISETP.NE.AND P0, PT, R12, 0x1, PT ;  /* 0x000000010c00980c */ /* 0x004fe40003f05270 */
[----:B-1----:R-:W-:Y:S01]  /*45d0*/  @!P1 ISETP.NE.AND P2, PT, R2, 0x1, PT ;  /* 0x000000010200980c */ /* 0x002fe20003f45270 */
[----:B------:R-:W-:Y:S01]  /*45e0*/  SYNCS.ARRIVE.TRANS64.RED.A1T0 RZ, [UR8], RZ ;  /* 0x000000ffffff79a7 */ /* 0x000fe20008100408 */
[C---:B------:R-:W-:Y:S01]  /*45f0*/  @!P1 IMAD.HI.U32 R13, R10.reuse, R13, RZ ;  /* 0x0000000d0a0d9227 */ /* 0x040fe200078e00ff */
[----:B------:R-:W-:Y:S04]  /*4600*/  @!P1 SHF.R.U32.HI R8, RZ, R9, R8 ;  /* 0x00000009ff089219 */ /* 0x000fe80000011608 */
[----:B------:R-:W-:Y:S01]  /*4610*/  @!P1 SEL R8, R11, R8, !P2 ;  /* 0x000000080b089207 */ /* 0x000fe20005000000 */
[----:B------:R-:W1:Y:S01]  /*4620*/  SYNCS.PHASECHK.TRANS64.TRYWAIT P5, [UR7+0x78], R14 ;  /* 0x0000780eff0075a7 */ /* 0x000e6200080a1107 */
[----:B-----5:R-:W2:Y:S02]  /*4630*/  @!P1 LDC R0, c[0x0][0xb20] ;  /* 0x0002c800ff009b82 */ /* 0x020ea40000000800 */
[----:B--2---:R-:W-:Y:S04]  /*4640*/  @!P1 SHF.R.U32.HI R0, RZ, R0, R13 ;  /* 0x00000000ff009219 */ /* 0x004fe8000001160d */
[----:B------:R-:W-:Y:S05]  /*4650*/  @!P1 SEL R9, R10, R0, !P0 ;  /* 0x000000000a099207 */ /* 0x000fea0004000000 */
[----:B------:R-:W-:Y:S02]  /*4660*/  @!P1 IMAD.IADD R0, R9, 0x1, -R8 ;  /* 0x0000000109009824 */ /* 0x000fe400078e0a08 */
[----:B------:R-:W-:Y:S02]  /*4670*/  @!P1 IMAD.IADD R8, R8, 0x1, -R9 ;  /* 0x0000000108089824 */ /* 0x000fe400078e0a09 */
[----:B------:R-:W-:Y:S02]  /*4680*/  @!P1 IMAD R11, R0, R2, R11 ;  /* 0x00000002000b9224 */ /* 0x000fe400078e020b */
[----:B------:R-:W-:Y:S01]  /*4690*/  @!P1 IMAD R10, R8, R12, R10 ;  /* 0x0000000c080a9224 */ /* 0x000fe200078e020a */
[----:B-1----:R-:W-:Y:S06]  /*46a0*/  @!P5 BRA `(.L_x_77) ;  /* 0x0000004c0088d947 */ /* 0x002fec0003800000 */
.L_x_167:
[----:B------:R-:W-:Y:S01]  /*46b0*/  @!P4 IADD3 R2, P0, PT, R30, 0x580, RZ ;  /* 0x000005801e02c810 */ /* 0x000fe20007f1e0ff */
[----:B------:R-:W-:Y:S01]  /*46c0*/  VOTEU.ALL UP1, P4 ;  /* 0x0000000000ff7886 */ /* 0x000fe20002020000 */
[----:B------:R-:W-:Y:S01]  /*46d0*/  UMOV UR18, 0x0 ;  /* 0x0000000000127882 */ /* 0x000fe20000000000 */
[----:B------:R-:W-:Y:S01]  /*46e0*/  UMOV UR19, 0x10000000 ;  /* 0x1000000000137882 */ /* 0x000fe20000000000 */
[----:B------:R-:W-:Y:S01]  /*46f0*/  @!P4 R2UR UR9, R2 ;  /* 0x000000000209c2ca */ /* 0x000fe200000e0000 */
[----:B-1----:R-:W-:Y:S01]  /*4700*/  @!P4 IMAD.X R0, RZ, RZ, R31, P0 ;  /* 0x000000ffff00c224 */ /* 0x002fe200000e061f */
[----:B------:R-:W-:Y:S01]  /*4710*/  @!UP1 UIADD3 UR10, UPT, UPT, UR34, 0x60, URZ ;  /* 0x00000060220a9890 */ /* 0x000fe2000fffe0ff */
[----:B------:R-:W-:Y:S01]  /*4720*/  ISETP.NE.AND P0, PT, R28, 0x2, PT ;  /* 0x000000021c00780c */ /* 0x000fe20003f05270 */
[----:B------:R-:W-:Y:S01]  /*4730*/  UMOV UR11, UR35 ;  /* 0x00000023000b7c82 */ /* 0x000fe20008000000 */
[----:B------:R-:W-:Y:S01]  /*4740*/  UMOV UR12, UR36 ;  /* 0x00000024000c7c82 */ /* 0x000fe20008000000 */
[----:B------:R-:W-:Y:S01]  /*4750*/  @!P4 R2UR UR8, R0 ;  /* 0x000000000008c2ca */ /* 0x000fe200000e0000 */
[----:B------:R-:W-:Y:S01]  /*4760*/  IMAD.IADD R14, R10, 0x1, R86 ;  /* 0x000000010a0e7824 */ /* 0x000fe200078e0256 */
[----:B------:R-:W-:Y:S01]  /*4770*/  @P3 R2UR UR36, R26 ;  /* 0x000000001a2432ca */ /* 0x000fe200000e0000 */
[----:B------:R-:W-:Y:S01]  /*4780*/  IMAD.IADD R15, R11, 0x1, R87 ;  /* 0x000000010b0f7824 */ /* 0x000fe200078e0257 */
[----:B------:R-:W-:Y:S02]  /*4790*/  SEL R0, RZ, 0x1, P0 ;  /* 0x00000001ff007807 */ /* 0x000fe40000000000 */
[----:B------:R-:W-:Y:S01]  /*47a0*/  LOP3.LUT R29, R29, 0x1, RZ, 0x3c, !PT ;  /* 0x000000011d1d7812 */ /* 0x000fe200078e3cff */
[----:B------:R-:W-:Y:S01]  /*47b0*/  IMAD.U32 R8, RZ, RZ, UR9 ;  /* 0x00000009ff087e24 */ /* 0x000fe2000f8e00ff */
[----:B------:R-:W-:Y:S01]  /*47c0*/  @!UP1 UIADD3 UR9, UPT, UPT, UR7, 0x58, URZ ;  /* 0x0000005807099890 */ /* 0x000fe2000fffe0ff */
[----:B------:R-:W-:Y:S02]  /*47d0*/  LOP3.LUT R27, R27, R0, RZ, 0x3c, !PT ;  /* 0x000000001b1b7212 */ /* 0x000fe400078e3cff */
[----:B------:R-:W-:Y:S02]  /*47e0*/  SEL R28, R28, RZ, P0 ;  /* 0x000000ff1c1c7207 */ /* 0x000fe40000000000 */
[----:B------:R-:W-:Y:S01]  /*47f0*/  IMAD.U32 R9, RZ, RZ, UR8 ;  /* 0x00000008ff097e24 */ /* 0x000fe2000f8e00ff */
[----:B------:R-:W-:Y:S01]  /*4800*/  @!P4 R2UR UR14, R8 ;  /* 0x00000000080ec2ca */ /* 0x000fe200000e0000 */
[----:B------:R-:W-:Y:S01]  /*4810*/  @!UP1 UIADD3 UR8, UPT, UPT, UR7, 0x6200, URZ ;  /* 0x0000620007089890 */ /* 0x000fe2000fffe0ff */
[----:B------:R-:W-:Y:S02]  /*4820*/  VOTEU.ALL UP1, P4 ;  /* 0x0000000000ff7886 */ /* 0x000fe40002020000 */
[----:B------:R-:W-:Y:S11]  /*4830*/  @!P4 R2UR UR15, R9 ;  /* 0x00000000090fc2ca */ /* 0x000ff600000e0000 */
[----:B------:R-:W-:Y:S02]  /*4840*/  @!UPT UIADD3 URZ, UPT, UPT, URZ, URZ, URZ ;  /* 0x000000fffffff290 */ /* 0x000fe4000fffe0ff */
[----:B------:R2:W-:Y:S01]  /*4850*/  @!UP1 UTMALDG.3D [UR8], [UR14], desc[UR18] ;  /* 0x000012080e0095b4 */ /* 0x0005e20008011000 */
[----:B------:R2:W-:Y:S01]  /*4860*/  @!P4 SYNCS.ARRIVE.TRANS64.RED.A0TR RZ, [UR7+0x58], R25 ;  /* 0x00005819ffffc9a7 */ /* 0x0005e20008300407 */
[----:B------:R-:W-:Y:S01]  /*4870*/  UPLOP3.LUT UP1, UPT, UPT, UPT, UPT, 0x80, 0x8 ;  /* 0x000000000008789c */ /* 0x000fe20003f2f070 */
[----:B------:R-:W-:Y:S01]  /*4880*/  SYNCS.ARRIVE.TRANS64.RED.A1T0 RZ, [UR13], RZ ;  /* 0x000000ffffff79a7 */ /* 0x000fe2000810040d */
[----:B------:R-:W-:Y:S09]  /*4890*/  @P3 BRA `(.L_x_78) ;  /* 0xfffffff000a03947 */ /* 0x000ff2000383ffff */
[----:B------:R-:W-:-:S04]  /*48a0*/  SHF.L.U32 R2, R29, 0x1f, RZ ;  /* 0x0000001f1d027819 */ /* 0x000fc800000006ff */
[----:B------:R-:W1:Y:S02]  /*48b0*/  SYNCS.PHASECHK.TRANS64.TRYWAIT P0, [UR7+0x60], R2 ;  /* 0x00006002ff0075a7 */ /* 0x000e640008001107 */
[----:B-1----:R-:W-:Y:S05]  /*48c0*/  @!P0 BRA `(.L_x_79) ;  /* 0x0000004c00188947 */ /* 0x002fea0003800000 */
.L_x_169:
[----:B------:R-:W3:Y:S02]  /*48d0*/  SYNCS.PHASECHK.TRANS64.TRYWAIT P0, [UR7+0x68], R2 ;  /* 0x00006802ff0075a7 */ /* 0x000ee40008001107 */
[----:B---3--:R-:W-:Y:S05]  /*48e0*/  @!P0 BRA `(.L_x_80) ;  /* 0x0000004c00288947 */ /* 0x008fea0003800000 */
.L_x_171:
[----:B------:R-:W3:Y:S02]  /*48f0*/  SYNCS.PHASECHK.TRANS64.TRYWAIT P0, [UR7+0x70], R2 ;  /* 0x00007002ff0075a7 */ /* 0x000ee40008001107 */
[----:B---3--:R-:W-:Y:S05]  /*4900*/  @!P0 BRA `(.L_x_81) ;  /* 0x0000004c00388947 */ /* 0x008fea0003800000 */
.L_x_173:
[----:B-1----:R-:W-:-:S07]  /*4910*/  MOV R0, UR7 ;  /* 0x0000000700007c02 */ /* 0x002fce0008000f00 */
.L_x_82:
[----:B-1----:R-:W-:-:S04]  /*4920*/  SHF.L.U32 R2, R29, 0x1f, RZ ;  /* 0x0000001f1d027819 */ /* 0x002fc800000006ff */
[----:B------:R1:W3:Y:S03]  /*4930*/  SYNCS.PHASECHK.TRANS64.TRYWAIT P0, [R0+URZ+0x78], R2 ;  /* 0x00007802000075a7 */ /* 0x0002e600080011ff */
[----:B---3--:R-:W-:Y:S05]  /*4940*/  @!P0 NANOSLEEP.SYNCS 0x989680 ;  /* 0x009896800000895d */ /* 0x008fea0003900000 */
[----:B------:R-:W3:Y:S02]  /*4950*/  @!P0 SYNCS.PHASECHK.TRANS64 P0, [R0+URZ+0x78], R2 ;  /* 0x00007802000085a7 */ /* 0x000ee400080010ff */
[----:B--23--:R-:W-:Y:S05]  /*4960*/  @P0 EXIT ;  /* 0x000000000000094d */ /* 0x00cfea0003800000 */
[----:B------:R-:W-:Y:S05]  /*4970*/  BRA `(.L_x_82) ;  /* 0xfffffffc00e87947 */ /* 0x000fea000383ffff */
.L_x_67:
[----:B------:R-:W-:-:S06]  /*4980*/  UISETP.GE.AND UP1, UPT, UR8, 0x4, UPT ;  /* 0x000000040800788c */ /* 0x000fcc000bf26270 */
[----:B------:R-:W-:-:S13]  /*4990*/  PLOP3.LUT P0, PT, PT, PT, UP1, 0x80, 0x8 ;  /* 0x000000000008781c */ /* 0x000fda0003f0f018 */
[----:B------:R-:W-:Y:S05]  /*49a0*/  @!P0 EXIT ;  /* 0x000000000000894d */ /* 0x000fea0003800000 */
[----:B------:R-:W-:Y:S01]  /*49b0*/  BAR.SYNC.DEFER_BLOCKING 0x6, 0xa0 ;  /* 0x0182800000007b1d */ /* 0x000fe20000010000 */
[C---:B------:R-:W-:Y:S01]  /*49c0*/  IMAD.SHL.U32 R2, R101.reuse, 0x20, RZ ;  /* 0x0000002065027824 */ /* 0x040fe200078e00ff */
[C---:B------:R-:W-:Y:S01]  /*49d0*/  SHF.L.U32 R46, R101.reuse, 0x10, RZ ;  /* 0x00000010652e7819 */ /* 0x040fe200000006ff */
[C---:B------:R-:W-:Y:S01]  /*49e0*/  IMAD.SHL.U32 R100, R101.reuse, 0x4, RZ ;  /* 0x0000000465647824 */ /* 0x040fe200078e00ff */
[C---:B------:R-:W-:Y:S01]  /*49f0*/  LOP3.LUT R102, R101.reuse, 0x60, RZ, 0xc0, !PT ;  /* 0x0000006065667812 */ /* 0x040fe200078ec0ff */
[----:B------:R-:W-:Y:S01]  /*4a00*/  HFMA2 R97, -RZ, RZ, 0, 5.9604644775390625e-08 ;  /* 0x00000001ff617431 */ /* 0x000fe200000001ff */
[----:B------:R-:W-:Y:S02]  /*4a10*/  UMOV UR48, 0x400 ;  /* 0x0000040000307882 */ /* 0x000fe40000000000 */
[----:B------:R-:W1:Y:S01]  /*4a20*/  LDC R91, c[0x0][0x370] ;  /* 0x0000dc00ff5b7b82 */ /* 0x000e620000000800 */
[----:B------:R-:W-:Y:S01]  /*4a30*/  ULEA UR48, UR37, UR48, 0x18 ;  /* 0x0000003025307291 */ /* 0x000fe2000f8ec0ff */
[----:B------:R-:W-:Y:S01]  /*4a40*/  LOP3.LUT R3, R2, 0xc0, RZ, 0xc0, !PT ;  /* 0x000000c002037812 */ /* 0x000fe200078ec0ff */
[----:B------:R-:W-:Y:S01]  /*4a50*/  HFMA2 R95, -RZ, RZ, 0, 0 ;  /* 0x00000000ff5f7431 */ /* 0x000fe200000001ff */
[----:B------:R-:W-:Y:S01]  /*4a60*/  LOP3.LUT R99, R101, 0x2, RZ, 0xc0, !PT ;  /* 0x0000000265637812 */ /* 0x000fe200078ec0ff */
[----:B------:R-:W-:Y:S01]  /*4a70*/  UIADD3 UR4, UPT, UPT, UR48, 0x200, URZ ;  /* 0x0000020030047890 */ /* 0x000fe2000fffe0ff */
[----:B------:R-:W-:Y:S01]  /*4a80*/  LOP3.LUT R100, R3, 0x18, R100, 0xf8, !PT ;  /* 0x0000001803647812 */ /* 0x000fe200078ef864 */
[----:B------:R-:W-:Y:S01]  /*4a90*/  IMAD.MOV.U32 R45, RZ, RZ, RZ ;  /* 0x000000ffff2d7224 */ /* 0x000fe200078e00ff */
[----:B------:R-:W2:Y:S01]  /*4aa0*/  LDC R42, c[0x0][0xb0c] ;  /* 0x0002c300ff2a7b82 */ /* 0x000ea20000000800 */
[----:B------:R-:W-:Y:S01]  /*4ab0*/  LOP3.LUT R46, R46, 0x600000, RZ, 0xc0, !PT ;  /* 0x006000002e2e7812 */ /* 0x000fe200078ec0ff */
[----:B------:R-:W-:Y:S01]  /*4ac0*/  IMAD.MOV.U32 R105, RZ, RZ, RZ ;  /* 0x000000ffff697224 */ /* 0x000fe200078e00ff */
[----:B------:R-:W-:Y:S01]  /*4ad0*/  LOP3.LUT R100, R100, 0xf20, R2, 0xf8, !PT ;  /* 0x00000f2064647812 */ /* 0x000fe200078ef802 */
[----:B------:R-:W-:Y:S01]  /*4ae0*/  IMAD.U32 R93, RZ, RZ, UR4 ;  /* 0x00000004ff5d7e24 */ /* 0x000fe2000f8e00ff */
[----:B------:R-:W-:Y:S01]  /*4af0*/  LOP3.LUT R101, R101, 0x4, RZ, 0xc0, !PT ;  /* 0x0000000465657812 */ /* 0x000fe200078ec0ff */
[----:B------:R-:W4:Y:S01]  /*4b00*/  LDCU.64 UR52, c[0x0][0x348] ;  /* 0x00006900ff3477ac */ /* 0x000f220008000a00 */
[----:B------:R-:W-:Y:S01]  /*4b10*/  MOV R96, RZ ;  /* 0x000000ff00607202 */ /* 0x000fe20000000f00 */
[----:B------:R-:W1:Y:S01]  /*4b20*/  LDC R89, c[0x0][0xb20] ;  /* 0x0002c800ff597b82 */ /* 0x000e620000000800 */
[----:B------:R-:W3:Y:S01]  /*4b30*/  LDS R0, [UR48+0x140] ;  /* 0x00014030ff007984 */ /* 0x000ee20008000800 */
[----:B------:R-:W-:Y:S01]  /*4b40*/  IMAD R100, R100, 0x2, R93 ;  /* 0x0000000264647824 */ /* 0x000fe200078e025d */
[----:B------:R-:W1:Y:S03]  /*4b50*/  LDCU.64 UR38, c[0x0][0x888] ;  /* 0x00011100ff2677ac */ /* 0x000e660008000a00 */
[--C-:B------:R-:W-:Y:S01]  /*4b60*/  IMAD R99, R99, -0x10, R100.reuse ;  /* 0xfffffff063637824 */ /* 0x100fe200078e0264 */
[----:B------:R-:W1:Y:S01]  /*4b70*/  LDCU.64 UR44, c[0x0][0x890] ;  /* 0x00011200ff2c77ac */ /* 0x000e620008000a00 */
[----:B------:R-:W1:Y:S01]  /*4b80*/  LDC R41, c[0x0][0xb30] ;  /* 0x0002cc00ff297b82 */ /* 0x000e620000000800 */
[----:B------:R-:W-:Y:S01]  /*4b90*/  IMAD R98, R101, -0x10, R100 ;  /* 0xfffffff065627824 */ /* 0x000fe200078e0264 */
[----:B------:R-:W-:Y:S01]  /*4ba0*/  UMOV UR49, URZ ;  /* 0x000000ff00317c82 */ /* 0x000fe20008000000 */
[----:B------:R-:W-:-:S05]  /*4bb0*/  UMOV UR51, URZ ;  /* 0x000000ff00337c82 */ /* 0x000fca0008000000 */
[----:B------:R-:W1:Y:S08]  /*4bc0*/  LDC.64 R84, c[0x0][0xb10] ;  /* 0x0002c400ff547b82 */ /* 0x000e700000000a00 */
[----:B------:R-:W1:Y:S08]  /*4bd0*/  LDC.64 R38, c[0x0][0xb18] ;  /* 0x0002c600ff267b82 */ /* 0x000e700000000a00 */
[----:B------:R-:W1:Y:S08]  /*4be0*/  LDC.64 R36, c[0x0][0xb28] ;  /* 0x0002ca00ff247b82 */ /* 0x000e700000000a00 */
[----:B------:R-:W1:Y:S01]  /*4bf0*/  LDC.64 R82, c[0x0][0x8b0] ;  /* 0x00022c00ff527b82 */ /* 0x000e620000000a00 */
[----:B---3--:R-:W-:-:S07]  /*4c00*/  IMAD.IADD R46, R0, 0x1, R46 ;  /* 0x00000001002e7824 */ /* 0x008fce00078e022e */
[----:B------:R-:W3:Y:S08]  /*4c10*/  LDC.64 R80, c[0x0][0x8a8] ;  /* 0x00022a00ff507b82 */ /* 0x000ef00000000a00 */
[----:B--2-4-:R-:W1:Y:S02]  /*4c20*/  LDC R90, c[0x0][0x374] ;  /* 0x0000dd00ff5a7b82 */ /* 0x014e640000000800 */
.L_x_126:
[----:B------:R-:W-:Y:S02]  /*4c30*/  LEA R0, R105, UR48, 0x3 ;  /* 0x0000003069007c11 */ /* 0x000fe4000f8e18ff */
[----:B------:R-:W-:Y:S02]  /*4c40*/  SHF.L.U32 R2, R95, 0x1f, RZ ;  /* 0x0000001f5f027819 */ /* 0x000fe400000006ff */
[----:B-1----:R-:W-:Y:S02]  /*4c50*/  LEA R16, R105, UR48, 0x4 ;  /* 0x0000003069107c11 */ /* 0x002fe4000f8e20ff */
[----:B------:R-:W2:Y:S02]  /*4c60*/  SYNCS.PHASECHK.TRANS64.TRYWAIT P0, [R0+URZ+0x90], R2 ;  /* 0x00009002000075a7 */ /* 0x000ea400080011ff */
[----:B--23--:R-:W-:Y:S05]  /*4c70*/  @!P0 BRA `(.L_x_83) ;  /* 0x0000004800748947 */ /* 0x00cfea0003800000 */
.L_x_174:
[----:B------:R-:W4:Y:S01]  /*4c80*/  LDC.64 R10, c[0x0][0xb10] ;  /* 0x0002c400ff0a7b82 */ /* 0x000f220000000a00 */
[----:B------:R-:W3:Y:S01]  /*4c90*/  LDS.128 R16, [R16+0x120] ;  /* 0x0001200010107984 */ /* 0x000ee20000000c00 */
[----:B-1----:R-:W-:Y:S01]  /*4ca0*/  ISETP.NE.AND P1, PT, R41, 0x1, PT ;  /* 0x000000012900780c */ /* 0x002fe20003f25270 */
[----:B--2---:R-:W-:Y:S01]  /*4cb0*/  VIADD R0, R0, 0xa0 ;  /* 0x000000a000007836 */ /* 0x004fe20000000000 */
[----:B------:R-:W-:Y:S04]  /*4cc0*/  ISETP.GE.AND P0, PT, R40, 0x1, PT ;  /* 0x000000012800780c */ /* 0x000fe80003f06270 */
[----:B------:R-:W1:Y:S01]  /*4cd0*/  LDC.64 R8, c[0x0][0xb18] ;  /* 0x0002c600ff087b82 */ /* 0x000e620000000a00 */
[----:B------:R-:W-:Y:S01]  /*4ce0*/  PRMT R0, RZ, 0x654, R0 ;  /* 0x00000654ff007816 */ /* 0x000fe20000000000 */
[----:B------:R-:W-:Y:S01]  /*4cf0*/  @!PT LDS RZ, [RZ] ;  /* 0x00000000fffff984 */ /* 0x000fe20000000800 */
[----:B------:R-:W-:Y:S01]  /*4d00*/  @!PT LDS RZ, [RZ] ;  /* 0x00000000fffff984 */ /* 0x000fe20000000800 */
[----:B------:R-:W-:Y:S01]  /*4d10*/  @!PT LDS RZ, [RZ] ;  /* 0x00000000fffff984 */ /* 0x000fe20000000800 */
[----:B------:R-:W-:Y:S01]  /*4d20*/  @!PT LDS RZ, [RZ] ;  /* 0x00000000fffff984 */ /* 0x000fe20000000800 */
[----:B------:R2:W-:Y:S06]  /*4d30*/  MEMBAR.ALL.CTA ;  /* 0x0000000000007992 */ /* 0x0005ec0000008000 */
[----:B--2---:R-:W2:Y:S01]  /*4d40*/  FENCE.VIEW.ASYNC.S ;  /* 0x00000000000073c6 */ /* 0x004ea20000000000 */
[----:B------:R-:W1:Y:S08]  /*4d50*/  @!P1 LDC R12, c[0x0][0xb20] ;  /* 0x0002c800ff0c9b82 */ /* 0x000e700000000800 */
[----:B------:R-:W1:Y:S01]  /*4d60*/  @!P1 LDC R7, c[0x0][0xb0c] ;  /* 0x0002c300ff079b82 */ /* 0x000e620000000800 */
[----:B--2---:R2:W-:Y:S01]  /*4d70*/  SYNCS.ARRIVE.TRANS64.RED.A1T0 RZ, [R0+URZ], RZ ;  /* 0x000000ff00ff79a7 */ /* 0x0045e200081004ff */
[----:B---3--:R-:W-:Y:S04]  /*4d80*/  LOP3.LUT P4, RZ, R18, 0x1, RZ, 0xc0, !PT ;  /* 0x0000000112ff7812 */ /* 0x008fe8000788c0ff */
[----:B------:R-:W-:Y:S09]  /*4d90*/  P2R R103, PR, RZ, 0x10 ;  /* 0x00000010ff677803 */ /* 0x000ff20000000000 */
[----:B------:R-:W-:Y:S02]  /*4da0*/  @P4 MOV R44, R16 ;  /* 0x00000010002c4202 */ /* 0x000fe40000000f00 */
[----:B------:R-:W-:Y:S01]  /*4db0*/  @P4 LOP3.LUT R43, R17, 0xffff, RZ, 0xc0, !PT ;  /* 0x0000ffff112b4812 */ /* 0x000fe200078ec0ff */
[----:B--2-4-:R-:W-:Y:S06]  /*4dc0*/  @!P0 BRA `(.L_x_84) ;  /* 0x0000000000a48947 */ /* 0x014fec0003800000 */
[----:B------:R-:W-:Y:S01]  /*4dd0*/  IMAD.HI.U32 R0, R90, R39, RZ ;  /* 0x000000275a007227 */ /* 0x000fe200078e00ff */
[----:B------:R-:W-:Y:S02]  /*4de0*/  ISETP.NE.AND P0, PT, R38, 0x1, PT ;  /* 0x000000012600780c */ /* 0x000fe40003f05270 */
[----:B------:R-:W-:Y:S01]  /*4df0*/  ISETP.NE.AND P2, PT, R40, 0x1, PT ;  /* 0x000000012800780c */ /* 0x000fe20003f45270 */
[----:B------:R-:W-:Y:S01]  /*4e00*/  IMAD.HI.U32 R4, R91, R84, RZ ;  /* 0x000000545b047227 */ /* 0x000fe200078e00ff */
[----:B------:R-:W-:Y:S02]  /*4e10*/  SHF.R.U32.HI R0, RZ, R89, R0 ;  /* 0x00000059ff007219 */ /* 0x000fe40000011600 */
[----:B------:R-:W-:Y:S01]  /*4e20*/  ISETP.NE.AND P3, PT, R42, 0x1, PT ;  /* 0x000000012a00780c */ /* 0x000fe20003f65270 */
[----:B------:R-:W-:Y:S01]  /*4e30*/  IMAD.HI.U32 R6, R43, R39, RZ ;  /* 0x000000272b067227 */ /* 0x000fe200078e00ff */
[-C--:B------:R-:W-:Y:S02]  /*4e40*/  SHF.R.U32.HI R4, RZ, R85.reuse, R4 ;  /* 0x00000055ff047219 */ /* 0x080fe40000011604 */
[----:B------:R-:W-:Y:S01]  /*4e50*/  SEL R0, R90, R0, !P0 ;  /* 0x000000005a007207 */ /* 0x000fe20004000000 */
[----:B------:R-:W-:Y:S01]  /*4e60*/  IMAD.HI.U32 R5, R44, R84, RZ ;  /* 0x000000542c057227 */ /* 0x000fe200078e00ff */
[----:B------:R-:W-:Y:S03]  /*4e70*/  SEL R4, R91, R4, !P3 ;  /* 0x000000045b047207 */ /* 0x000fe60005800000 */
[-C--:B------:R-:W-:Y:S01]  /*4e80*/  IMAD.HI.U32 R3, R0, R36.reuse, RZ ;  /* 0x0000002400037227 */ /* 0x080fe200078e00ff */
[----:B------:R-:W-:Y:S03]  /*4e90*/  SHF.R.U32.HI R5, RZ, R85, R5 ;  /* 0x00000055ff057219 */ /* 0x000fe60000011605 */
[----:B------:R-:W-:Y:S01]  /*4ea0*/  IMAD.HI.U32 R2, R4, R36, RZ ;  /* 0x0000002404027227 */ /* 0x000fe200078e00ff */
[----:B------:R-:W-:Y:S02]  /*4eb0*/  @P2 SHF.R.U32.HI R0, RZ, R37, R3 ;  /* 0x00000025ff002219 */ /* 0x000fe40000011603 */
[----:B------:R-:W-:Y:S02]  /*4ec0*/  SHF.R.U32.HI R3, RZ, R89, R6 ;  /* 0x00000059ff037219 */ /* 0x000fe40000011606 */
[----:B------:R-:W-:Y:S01]  /*4ed0*/  @P2 SHF.R.U32.HI R4, RZ, R37, R2 ;  /* 0x00000025ff042219 */ /* 0x000fe20000011602 */
[----:B------:R-:W-:Y:S01]  /*4ee0*/  IMAD R0, R40, R0, RZ ;  /* 0x0000000028007224 */ /* 0x000fe200078e02ff */
[----:B------:R-:W-:Y:S02]  /*4ef0*/  SEL R3, R43, R3, !P0 ;  /* 0x000000032b037207 */ /* 0x000fe40004000000 */
[----:B------:R-:W-:Y:S01]  /*4f00*/  SEL R2, R44, R5, !P3 ;  /* 0x000000052c027207 */ /* 0x000fe20005800000 */
[----:B------:R-:W-:Y:S01]  /*4f10*/  IMAD R5, R40, R4, RZ ;  /* 0x0000000428057224 */ /* 0x000fe200078e02ff */
[C---:B------:R-:W-:Y:S01]  /*4f20*/  ISETP.GE.AND P0, PT, R3.reuse, R0, PT ;  /* 0x000000000300720c */ /* 0x040fe20003f06270 */
[C---:B------:R-:W-:Y:S03]  /*4f30*/  IMAD.HI.U32 R0, R3.reuse, R36, RZ ;  /* 0x0000002403007227 */ /* 0x040fe600078e00ff */
[C---:B------:R-:W-:Y:S02]  /*4f40*/  ISETP.GE.OR P0, PT, R2.reuse, R5, P0 ;  /* 0x000000050200720c */ /* 0x040fe40000706670 */
[----:B------:R-:W-:Y:S04]  /*4f50*/  SHF.R.U32.HI R0, RZ, R37, R0 ;  /* 0x00000025ff007219 */ /* 0x000fe80000011600 */
[C---:B------:R-:W-:Y:S05]  /*4f60*/  SEL R6, R3.reuse, R0, !P2 ;  /* 0x0000000003067207 */ /* 0x040fea0005000000 */
        /* <DEDUP_REMOVED lines=14> */
[----:B------:R-:W-:Y:S07]  /*5050*/  IMAD R43, R3, R38, R43 ;  /* 0x00000026032b7224 */ /* 0x000fee00078e022b */
.L_x_84:
[----:B-1----:R-:W-:Y:S01]  /*5060*/  @!P1 ISETP.NE.AND P0, PT, R8, 0x1, PT ;  /* 0x000000010800980c */ /* 0x002fe20003f05270 */
[----:B------:R-:W-:Y:S01]  /*5070*/  @!P1 IMAD.HI.U32 R2, R43, R9, RZ ;  /* 0x000000092b029227 */ /* 0x000fe200078e00ff */
[----:B------:R-:W-:Y:S01]  /*5080*/  R2UR UR42, R15 ;  /* 0x000000000f2a72ca */ /* 0x000fe200000e0000 */
[----:B------:R-:W-:Y:S01]  /*5090*/  BSSY.RECONVERGENT B6, `(.L_x_85) ;  /* 0x0000031000067945 */ /* 0x000fe20003800200 */
[----:B------:R-:W-:Y:S01]  /*50a0*/  R2UR UR41, R14 ;  /* 0x000000000e2972ca */ /* 0x000fe200000e0000 */
[C---:B------:R-:W-:Y:S01]  /*50b0*/  @!P1 IMAD.HI.U32 R0, R44.reuse, R10, RZ ;  /* 0x0000000a2c009227 */ /* 0x040fe200078e00ff */
[----:B------:R-:W-:Y:S02]  /*50c0*/  @!P1 SHF.R.U32.HI R2, RZ, R12, R2 ;  /* 0x0000000cff029219 */ /* 0x000fe40000011602 */
[----:B------:R-:W-:Y:S01]  /*50d0*/  @!P1 ISETP.NE.AND P2, PT, R7, 0x1, PT ;  /* 0x000000010700980c */ /* 0x000fe20003f45270 */
[----:B------:R-:W-:Y:S01]  /*50e0*/  VIADD R105, R105, 0x1 ;  /* 0x0000000169697836 */ /* 0x000fe20000000000 */
[----:B------:R-:W-:Y:S02]  /*50f0*/  @!P1 SEL R2, R43, R2, !P0 ;  /* 0x000000022b029207 */ /* 0x000fe40004000000 */
[----:B------:R-:W-:Y:S02]  /*5100*/  @!P1 SHF.R.U32.HI R0, RZ, R11, R0 ;  /* 0x0000000bff009219 */ /* 0x000fe40000011600 */
[----:B------:R-:W-:Y:S01]  /*5110*/  LOP3.LUT P0, RZ, R93, 0x1b0, RZ, 0xc0, !PT ;  /* 0x000001b05dff7812 */ /* 0x000fe2000780c0ff */
[----:B------:R-:W-:Y:S01]  /*5120*/  USHF.L.U32 UR42, UR42, 0x7, URZ ;  /* 0x000000072a2a7899 */ /* 0x000fe200080006ff */
[----:B------:R-:W-:Y:S01]  /*5130*/  @!P1 SEL R3, R44, R0, !P2 ;  /* 0x000000002c039207 */ /* 0x000fe20005000000 */
[----:B------:R-:W-:Y:S01]  /*5140*/  USHF.L.U32 UR41, UR41, 0x7, URZ ;  /* 0x0000000729297899 */ /* 0x000fe200080006ff */
[----:B------:R-:W-:Y:S03]  /*5150*/  @P4 SHF.R.U32.HI R94, RZ, 0x10, R17 ;  /* 0x00000010ff5e4819 */ /* 0x000fe60000011611 */
[----:B------:R-:W-:Y:S02]  /*5160*/  @!P1 IMAD.IADD R0, R2, 0x1, -R3 ;  /* 0x0000000102009824 */ /* 0x000fe400078e0a03 */
[----:B------:R-:W-:Y:S02]  /*5170*/  @!P1 IMAD.IADD R2, R3, 0x1, -R2 ;  /* 0x0000000103029824 */ /* 0x000fe400078e0a02 */
[----:B------:R-:W-:Y:S02]  /*5180*/  @!P1 IMAD R44, R0, R7, R44 ;  /* 0x00000007002c9224 */ /* 0x000fe400078e022c */
[----:B------:R-:W-:Y:S01]  /*5190*/  @!P1 IMAD R43, R2, R8, R43 ;  /* 0x00000008022b9224 */ /* 0x000fe200078e022b */
[----:B------:R-:W-:Y:S06]  /*51a0*/  @!P0 BRA `(.L_x_86) ;  /* 0x00000000007c8947 */ /* 0x000fec0003800000 */
[----:B------:R-:W1:Y:S01]  /*51b0*/  LDCU.64 UR8, c[0x4][0x80] ;  /* 0x01001000ff0877ac */ /* 0x000e620008000a00 */
[----:B------:R-:W-:Y:S01]  /*51c0*/  MOV R2, 0x0 ;  /* 0x0000000000027802 */ /* 0x000fe20000000f00 */
[----:B------:R-:W-:Y:S02]  /*51d0*/  HFMA2 R12, -RZ, RZ, 0, 5.9604644775390625e-08 ;  /* 0x00000001ff0c7431 */ /* 0x000fe400000001ff */
[----:B------:R-:W-:Y:S01]  /*51e0*/  IMAD.MOV.U32 R8, RZ, RZ, 0x70 ;  /* 0x00000070ff087424 */ /* 0x000fe200078e00ff */
[----:B------:R2:W3:Y:S01]  /*51f0*/  LDC.64 R14, c[0x4][R2] ;  /* 0x01000000020e7b82 */ /* 0x0004e20000000a00 */
[----:B------:R-:W4:Y:S01]  /*5200*/  LDCU.64 UR6, c[0x4][0x88] ;  /* 0x01001100ff0677ac */ /* 0x000f220008000a00 */
[----:B------:R-:W-:Y:S01]  /*5210*/  IMAD.MOV.U32 R13, RZ, RZ, RZ ;  /* 0x000000ffff0d7224 */ /* 0x000fe200078e00ff */
[----:B------:R-:W2:Y:S01]  /*5220*/  LDCU.64 UR4, c[0x4][0x8] ;  /* 0x01000100ff0477ac */ /* 0x000ea20008000a00 */
[----:B-1----:R-:W-:Y:S01]  /*5230*/  MOV R5, UR9 ;  /* 0x0000000900057c02 */ /* 0x002fe20008000f00 */
[----:B------:R-:W-:Y:S01]  /*5240*/  IMAD.U32 R4, RZ, RZ, UR8 ;  /* 0x00000008ff047e24 */ /* 0x000fe2000f8e00ff */
[----:B----4-:R-:W-:Y:S01]  /*5250*/  MOV R7, UR7 ;  /* 0x0000000700077c02 */ /* 0x010fe20008000f00 */
[----:B------:R-:W-:Y:S01]  /*5260*/  IMAD.U32 R6, RZ, RZ, UR6 ;  /* 0x00000006ff067e24 */ /* 0x000fe2000f8e00ff */
[----:B--2---:R-:W-:Y:S01]  /*5270*/  MOV R11, UR5 ;  /* 0x00000005000b7c02 */ /* 0x004fe20008000f00 */
[----:B------:R-:W-:Y:S02]  /*5280*/  IMAD.U32 R10, RZ, RZ, UR4 ;  /* 0x00000004ff0a7e24 */ /* 0x000fe4000f8e00ff */
[----:B------:R-:W-:Y:S07]  /*5290*/  LEPC R20, `(.L_x_87) ;  /* 0x000000001014794e */ /* 0x000fee0000000000 */
[----:B---3-5:R-:W-:Y:S05]  /*52a0*/  CALL.ABS.NOINC R14 ;  /* 0x000000000e007343 */ /* 0x028fea0003c00000 */
.L_x_87:
[----:B------:R-:W1:Y:S01]  /*52b0*/  LDCU.64 UR8, c[0x4][0x80] ;  /* 0x01001000ff0877ac */ /* 0x000e620008000a00 */
[----:B------:R-:W2:Y:S01]  /*52c0*/  LDC.64 R2, c[0x4][R2] ;  /* 0x0100000002027b82 */ /* 0x000ea20000000a00 */
[----:B------:R-:W-:Y:S02]  /*52d0*/  HFMA2 R12, -RZ, RZ, 0, 5.9604644775390625e-08 ;  /* 0x00000001ff0c7431 */ /* 0x000fe400000001ff */
[----:B------:R-:W-:Y:S02]  /*52e0*/  IMAD.MOV.U32 R8, RZ, RZ, 0x70 ;  /* 0x00000070ff087424 */ /* 0x000fe400078e00ff */
[----:B------:R-:W-:Y:S01]  /*52f0*/  IMAD.MOV.U32 R13, RZ, RZ, RZ ;  /* 0x000000ffff0d7224 */ /* 0x000fe200078e00ff */
[----:B------:R-:W3:Y:S01]  /*5300*/  LDCU.64 UR6, c[0x4][0x88] ;  /* 0x01001100ff0677ac */ /* 0x000ee20008000a00 */
[----:B------:R-:W4:Y:S01]  /*5310*/  LDCU.64 UR4, c[0x4][0x8] ;  /* 0x01000100ff0477ac */ /* 0x000f220008000a00 */
[----:B-1----:R-:W-:Y:S02]  /*5320*/  MOV R4, UR8 ;  /* 0x0000000800047c02 */ /* 0x002fe40008000f00 */
[----:B------:R-:W-:Y:S02]  /*5330*/  MOV R5, UR9 ;  /* 0x0000000900057c02 */ /* 0x000fe40008000f00 */
[----:B---3--:R-:W-:Y:S01]  /*5340*/  MOV R7, UR7 ;  /* 0x0000000700077c02 */ /* 0x008fe20008000f00 */
[----:B------:R-:W-:Y:S01]  /*5350*/  IMAD.U32 R6, RZ, RZ, UR6 ;  /* 0x00000006ff067e24 */ /* 0x000fe2000f8e00ff */
[----:B----4-:R-:W-:Y:S01]  /*5360*/  MOV R11, UR5 ;  /* 0x00000005000b7c02 */ /* 0x010fe20008000f00 */
[----:B------:R-:W-:Y:S02]  /*5370*/  IMAD.U32 R10, RZ, RZ, UR4 ;  /* 0x00000004ff0a7e24 */ /* 0x000fe4000f8e00ff */
[----:B------:R-:W-:Y:S07]  /*5380*/  LEPC R20, `(.L_x_86) ;  /* 0x000000001014794e */ /* 0x000fee0000000000 */
[----:B--2---:R-:W-:Y:S05]  /*5390*/  CALL.ABS.NOINC R2 ;  /* 0x0000000002007343 */ /* 0x004fea0003c00000 */
.L_x_86:
[----:B------:R-:W-:Y:S05]  /*53a0*/  BSYNC.RECONVERGENT B6 ;  /* 0x0000000000067941 */ /* 0x000fea0003800200 */
.L_x_85:
[----:B------:R-:W-:Y:S01]  /*53b0*/  ISETP.NE.U32.AND P4, PT, R82, RZ, PT ;  /* 0x000000ff5200720c */ /* 0x000fe20003f85070 */
[----:B------:R-:W-:Y:S01]  /*53c0*/  UISETP.NE.AND UP2, UPT, UR50, URZ, UPT ;  /* 0x000000ff3200728c */ /* 0x000fe2000bf45270 */
[----:B------:R-:W-:Y:S01]  /*53d0*/  ISETP.NE.U32.AND P2, PT, RZ, UR38, PT ;  /* 0x00000026ff007c0c */ /* 0x000fe2000bf45070 */
[----:B------:R-:W-:Y:S01]  /*53e0*/  UISETP.NE.U32.AND UP1, UPT, UR44, URZ, UPT ;  /* 0x000000ff2c00728c */ /* 0x000fe2000bf25070 */
[----:B------:R-:W-:Y:S01]  /*53f0*/  ISETP.NE.AND.EX P4, PT, R83, RZ, PT, P4 ;  /* 0x000000ff5300720c */ /* 0x000fe20003f85340 */
[----:B------:R-:W-:Y:S01]  /*5400*/  UPLOP3.LUT UP0, UPT, UPT, UPT, UPT, 0x40, 0x4 ;  /* 0x000000000004789c */ /* 0x000fe20003f0e870 */
[----:B------:R-:W-:Y:S01]  /*5410*/  ISETP.NE.AND.EX P2, PT, RZ, UR39, PT, P2 ;  /* 0x00000027ff007c0c */ /* 0x000fe2000bf45320 */
[----:B------:R-:W-:Y:S01]  /*5420*/  UISETP.NE.AND.EX UP1, UPT, UR45, URZ, UPT, UP1 ;  /* 0x000000ff2d00728c */ /* 0x000fe2000bf25310 */
[----:B------:R-:W-:Y:S04]  /*5430*/  PLOP3.LUT P1, PT, PT, PT, UP2, 0x80, 0x8 ;  /* 0x000000000008781c */ /* 0x000fe80003f2f028 */
[----:B------:R-:W-:Y:S06]  /*5440*/  @UP2 UPLOP3.LUT UP0, UPT, UPT, UPT, UP1, 0x80, 0x8 ;  /* 0x000000000008289c */ /* 0x000fec0003f0f010 */
[----:B------:R-:W-:Y:S01]  /*5450*/  PLOP3.LUT P0, PT, PT, PT, UP0, 0x80, 0x8 ;  /* 0x000000000008781c */ /* 0x000fe20003f0f008 */
[----:B------:R-:W-:Y:S01]  /*5460*/  @!UPT UIADD3 URZ, UPT, UPT, URZ, URZ, URZ ;  /* 0x000000fffffff290 */ /* 0x000fe2000fffe0ff */
[----:B------:R-:W-:Y:S11]  /*5470*/  BRA.U !UP1, `(.L_x_88) ;  /* 0x0000000109387547 */ /* 0x000ff6000b800000 */
[----:B------:R-:W-:Y:S01]  /*5480*/  UISETP.NE.U32.AND UP0, UPT, UR38, URZ, UPT ;  /* 0x000000ff2600728c */ /* 0x000fe2000bf05070 */
[----:B------:R-:W-:Y:S02]  /*5490*/  HFMA2 R0, -RZ, RZ, 0, 5.9604644775390625e-08 ;  /* 0x00000001ff007431 */ /* 0x000fe400000001ff */
[----:B------:R-:W-:Y:S01]  /*54a0*/  IMAD.MOV.U32 R88, RZ, RZ, 0x1 ;  /* 0x00000001ff587424 */ /* 0x000fe200078e00ff */
[----:B------:R-:W-:Y:S06]  /*54b0*/  UISETP.NE.AND.EX UP0, UPT, UR39, URZ, UPT, UP0 ;  /* 0x000000ff2700728c */ /* 0x000fec000bf05300 */
[----:B------:R-:W-:Y:S05]  /*54c0*/  PLOP3.LUT P3, PT, PT, PT, UP0, 0x80, 0x8 ;  /* 0x000000000008781c */ /* 0x000fea0003f6f008 */
[----:B------:R-:W1:Y:S01]  /*54d0*/  @UP0 LDCU.64 UR6, c[0x0][0x888] ;  /* 0x00011100ff0607ac */ /* 0x000e620008000a00 */
[----:B------:R-:W-:Y:S07]  /*54e0*/  @UP0 UIMAD UR4, UR36, UR44, URZ ;  /* 0x0000002c240402a4 */ /* 0x000fee000f8e02ff */
[----:B------:R-:W-:Y:S01]  /*54f0*/  @!P3 PRMT R88, R0, 0x7610, R88 ;  /* 0x000076100058b816 */ /* 0x000fe20000000058 */
[----:B-1----:R-:W-:Y:S03]  /*5500*/  @UP0 UIMAD.WIDE UR6, UR4, 0x4, UR6 ;  /* 0x00000004040608a5 */ /* 0x002fe6000f8e0206 */
[----:B------:R-:W1:Y:S03]  /*5510*/  @!UP0 LDCU UR4, c[0x0][0x880] ;  /* 0x00011000ff0487ac */ /* 0x000e660008000800 */
[----:B------:R-:W-:Y:S01]  /*5520*/  IMAD.U32 R2, RZ, RZ, UR6 ;  /* 0x00000006ff027e24 */ /* 0x000fe2000f8e00ff */
[----:B------:R-:W-:Y:S05]  /*5530*/  MOV R3, UR7 ;  /* 0x0000000700037c02 */ /* 0x000fea0008000f00 */
[----:B-----5:R2:W5:Y:S02]  /*5540*/  @P3 LDG.E R49, desc[UR46][R2.64] ;  /* 0x0000002e02313981 */ /* 0x020564000c1e1900 */
[----:B-12---:R-:W-:Y:S02]  /*5550*/  @!P3 IMAD.U32 R49, RZ, RZ, UR4 ;  /* 0x00000004ff31be24 */ /* 0x006fe4000f8e00ff */
.L_x_88:
[----:B------:R-:W-:Y:S05]  /*5560*/  @!P4 BRA `(.L_x_89) ;  /* 0x000000000020c947 */ /* 0x000fea0003800000 */
[----:B------:R-:W-:Y:S04]  /*5570*/  ISETP.NE.U32.AND P3, PT, R80, RZ, PT ;  /* 0x000000ff5000720c */ /* 0x000fe80003f65070 */
[----:B------:R-:W-:Y:S11]  /*5580*/  ISETP.NE.AND.EX P3, PT, R81, RZ, PT, P3 ;  /* 0x000000ff5100720c */ /* 0x000ff60003f65330 */
[----:B------:R-:W-:Y:S02]  /*5590*/  @!UPT UIADD3 URZ, UPT, UPT, URZ, URZ, URZ ;  /* 0x000000fffffff290 */ /* 0x000fe4000fffe0ff */
[----:B------:R-:W1:Y:S01]  /*55a0*/  @P3 LDC.64 R2, c[0x0][0x8a8] ;  /* 0x00022a00ff023b82 */ /* 0x000e620000000a00 */
[----:B------:R-:W-:Y:S04]  /*55b0*/  @P3 IMAD R0, R82, UR36, RZ ;  /* 0x0000002452003c24 */ /* 0x000fe8000f8e02ff */
[----:B-1----:R-:W-:Y:S05]  /*55c0*/  @P3 IMAD.WIDE R2, R0, 0x4, R2 ;  /* 0x0000000400023825 */ /* 0x002fea00078e0202 */
[----:B-----5:R1:W5:Y:S02]  /*55d0*/  @P3 LDG.E R47, desc[UR46][R2.64] ;  /* 0x0000002e022f3981 */ /* 0x020364000c1e1900 */
[----:B-1----:R-:W2:Y:S02]  /*55e0*/  @!P3 LDC R47, c[0x0][0x8a0] ;  /* 0x00022800ff2fbb82 */ /* 0x002ea40000000800 */
.L_x_89:
[----:B-----5:R-:W-:Y:S01]  /*55f0*/  FSETP.NEU.AND P3, PT, R49, RZ, PT ;  /* 0x000000ff3100720b */ /* 0x020fe20003f6d000 */
[----:B------:R-:W-:Y:S01]  /*5600*/  BSSY B1, `(.L_x_90) ;  /* 0x0000039000017945 */ /* 0x000fe20003800000 */
[----:B------:R-:W-:Y:S01]  /*5610*/  SEL R3, RZ, 0xffffffff, P2 ;  /* 0xffffffffff037807 */ /* 0x000fe20001000000 */
[----:B------:R-:W-:Y:S01]  /*5620*/  IMAD.MOV.U32 R66, RZ, RZ, 0x1 ;  /* 0x00000001ff427424 */ /* 0x000fe200078e00ff */
[----:B------:R-:W-:Y:S01]  /*5630*/  @P1 LOP3.LUT P2, RZ, R88, 0xff, RZ, 0xc0, !PT ;  /* 0x000000ff58ff1812 */ /* 0x000fe2000784c0ff */
[----:B------:R-:W-:Y:S01]  /*5640*/  IMAD R48, R45, 0x80, R46 ;  /* 0x000000802d307824 */ /* 0x000fe200078e022e */
[----:B------:R-:W-:Y:S01]  /*5650*/  @P1 SEL R0, RZ, 0xffffffff, P3 ;  /* 0xffffffffff001807 */ /* 0x000fe20001800000 */
[----:B------:R-:W-:Y:S01]  /*5660*/  IMAD R106, R101, -0x10, R99 ;  /* 0xfffffff0656a7824 */ /* 0x000fe200078e0263 */
[----:B------:R-:W-:Y:S01]  /*5670*/  LOP3.LUT R97, R97, 0x1, RZ, 0x3c, !PT ;  /* 0x0000000161617812 */ /* 0x000fe200078e3cff */
[----:B------:R-:W-:Y:S01]  /*5680*/  IMAD.MOV.U32 R65, RZ, RZ, RZ ;  /* 0x000000ffff417224 */ /* 0x000fe200078e00ff */
[----:B------:R-:W-:Y:S02]  /*5690*/  @P0 SEL R0, R3, R0, !P2 ;  /* 0x0000000003000207 */ /* 0x000fe40005000000 */
[----:B------:R-:W-:Y:S02]  /*56a0*/  CS2R R78, SRZ ;  /* 0x00000000004e7805 */ /* 0x000fe4000001ff00 */
[----:B------:R-:W-:Y:S02]  /*56b0*/  LEA R64, R45, UR48, 0x3 ;  /* 0x000000302d407c11 */ /* 0x000fe4000f8e18ff */
[----:B------:R-:W-:Y:S02]  /*56c0*/  CS2R R76, SRZ ;  /* 0x00000000004c7805 */ /* 0x000fe4000001ff00 */
[----:B------:R-:W-:Y:S02]  /*56d0*/  @P1 LOP3.LUT R0, R0, 0x1, RZ, 0xc0, !PT ;  /* 0x0000000100001812 */ /* 0x000fe400078ec0ff */
[----:B------:R-:W-:Y:S02]  /*56e0*/  CS2R R70, SRZ ;  /* 0x0000000000467805 */ /* 0x000fe4000001ff00 */
[----:B------:R-:W-:Y:S02]  /*56f0*/  PLOP3.LUT P2, PT, PT, PT, UP1, 0x80, 0x8 ;  /* 0x000000000008781c */ /* 0x000fe40003f4f018 */
[----:B------:R-:W-:Y:S02]  /*5700*/  CS2R R68, SRZ ;  /* 0x0000000000447805 */ /* 0x000fe4000001ff00 */
[----:B------:R-:W-:Y:S02]  /*5710*/  ISETP.NE.U32.OR P5, PT, R0, 0x1, !P1 ;  /* 0x000000010000780c */ /* 0x000fe40004fa5470 */
[----:B------:R-:W-:Y:S02]  /*5720*/  CS2R R62, SRZ ;  /* 0x00000000003e7805 */ /* 0x000fe4000001ff00 */
[----:B------:R-:W-:Y:S02]  /*5730*/  LOP3.LUT P4, R104, R88, 0xff, RZ, 0xc0, !PT ;  /* 0x000000ff58687812 */ /* 0x000fe4000788c0ff */
[----:B------:R-:W-:Y:S02]  /*5740*/  CS2R R60, SRZ ;  /* 0x00000000003c7805 */ /* 0x000fe4000001ff00 */
[----:B------:R-:W-:Y:S02]  /*5750*/  SEL R2, RZ, 0xffffffff, P3 ;  /* 0xffffffffff027807 */ /* 0x000fe40001800000 */
[----:B------:R-:W-:Y:S02]  /*5760*/  CS2R R58, SRZ ;  /* 0x00000000003a7805 */ /* 0x000fe4000001ff00 */
[----:B------:R-:W-:Y:S02]  /*5770*/  P2R R107, PR, RZ, 0x20 ;  /* 0x00000020ff6b7803 */ /* 0x000fe40000000000 */
[----:B------:R-:W-:Y:S02]  /*5780*/  CS2R R56, SRZ ;  /* 0x0000000000387805 */ /* 0x000fe4000001ff00 */
[----:B------:R-:W-:Y:S02]  /*5790*/  @P2 SEL R2, R3, R2, !P4 ;  /* 0x0000000203022207 */ /* 0x000fe40006000000 */
[----:B------:R-:W-:Y:S02]  /*57a0*/  @P5 SHF.L.U32 R0, R97, 0x1f, RZ ;  /* 0x0000001f61005819 */ /* 0x000fe400000006ff */
[----:B------:R-:W-:Y:S02]  /*57b0*/  LOP3.LUT R2, R2, 0x1, RZ, 0xc0, !PT ;  /* 0x0000000102027812 */ /* 0x000fe400078ec0ff */
[----:B------:R1:W3:Y:S02]  /*57c0*/  @P5 SYNCS.PHASECHK.TRANS64.TRYWAIT P1, [UR48+0x40], R0 ;  /* 0x00004000ff0055a7 */ /* 0x0002e40008021130 */
[----:B------:R-:W-:Y:S04]  /*57d0*/  ISETP.NE.U32.AND P2, PT, R2, 0x1, PT ;  /* 0x000000010200780c */ /* 0x000fe80003f45070 */
[----:B------:R-:W-:Y:S02]  /*57e0*/  P2R R67, PR, RZ, 0x4 ;  /* 0x00000004ff437803 */ /* 0x000fe40000000000 */
[----:B-1----:R-:W-:Y:S04]  /*57f0*/  SHF.L.U32 R0, R96, 0x1f, RZ ;  /* 0x0000001f60007819 */ /* 0x002fe800000006ff */
[----:B------:R1:W4:Y:S01]  /*5800*/  SYNCS.PHASECHK.TRANS64.TRYWAIT P0, [R64+URZ+0xb0], R0 ;  /* 0x0000b000400075a7 */ /* 0x00032200080011ff */
[----:B---3--:R-:W-:Y:S01]  /*5810*/  @P5 SEL R66, RZ, 0x1, !P1 ;  /* 0x00000001ff425807 */ /* 0x008fe20004800000 */
[----:B-1----:R-:W-:Y:S06]  /*5820*/  @!P5 BRA `(.L_x_91) ;  /* 0x000000000058d947 */ /* 0x002fec0003800000 */
[----:B------:R-:W-:Y:S01]  /*5830*/  IMAD.MOV.U32 R79, RZ, RZ, RZ ;  /* 0x000000ffff4f7224 */ /* 0x000fe200078e00ff */
[----:B------:R-:W-:Y:S01]  /*5840*/  ISETP.NE.AND P1, PT, R66, RZ, PT ;  /* 0x000000ff4200720c */ /* 0x000fe20003f25270 */
[----:B------:R-:W-:Y:S01]  /*5850*/  BSSY B0, `(.L_x_92) ;  /* 0x000000c000007945 */ /* 0x000fe20003800000 */
[----:B------:R-:W-:Y:S02]  /*5860*/  CS2R R58, SRZ ;  /* 0x00000000003a7805 */ /* 0x000fe4000001ff00 */
[----:B------:R-:W-:Y:S02]  /*5870*/  CS2R R56, SRZ ;  /* 0x0000000000387805 */ /* 0x000fe4000001ff00 */
[----:B------:R-:W-:Y:S02]  /*5880*/  CS2R R62, SRZ ;  /* 0x00000000003e7805 */ /* 0x000fe4000001ff00 */
[----:B------:R-:W-:Y:S02]  /*5890*/  CS2R R60, SRZ ;  /* 0x00000000003c7805 */ /* 0x000fe4000001ff00 */
[----:B------:R-:W-:Y:S02]  /*58a0*/  CS2R R70, SRZ ;  /* 0x0000000000467805 */ /* 0x000fe4000001ff00 */
[----:B------:R-:W-:Y:S02]  /*58b0*/  CS2R R68, SRZ ;  /* 0x0000000000447805 */ /* 0x000fe4000001ff00 */
[----:B------:R-:W-:Y:S01]  /*58c0*/  CS2R R76, SRZ ;  /* 0x00000000004c7805 */ /* 0x000fe2000001ff00 */
[----:B------:R-:W-:Y:S06]  /*58d0*/  @P1 BRA `(.L_x_93) ;  /* 0x00000000000c1947 */ /* 0x000fec0003800000 */
[----:B------:R-:W-:Y:S04]  /*58e0*/  SHF.L.U32 R3, R97, 0x1f, RZ ;  /* 0x0000001f61037819 */ /* 0x000fe800000006ff */
[----:B------:R-:W1:Y:S02]  /*58f0*/  SYNCS.PHASECHK.TRANS64.TRYWAIT P1, [UR48+0x40], R3 ;  /* 0x00004003ff0075a7 */ /* 0x000e640008021130 */
[----:B-1----:R-:W-:Y:S05]  /*5900*/  @!P1 BRA `(.L_x_94) ;  /* 0x0000003c00649947 */ /* 0x002fea0003800000 */
.L_x_93:
[----:B------:R-:W-:Y:S05]  /*5910*/  BSYNC B0 ;  /* 0x0000000000007941 */ /* 0x000fea0003800000 */
.L_x_92:
[----:B------:R-:W-:Y:S01]  /*5920*/  ISETP.NE.AND P1, PT, R67, RZ, PT ;  /* 0x000000ff4300720c */ /* 0x000fe20003f25270 */
[----:B------:R-:W-:Y:S11]  /*5930*/  HFMA2 R65, -RZ, RZ, 0, 5.9604644775390625e-08 ;  /* 0x00000001ff417431 */ /* 0x000ff600000001ff */
[----:B------:R-:W-:Y:S01]  /*5940*/  @!UPT UIADD3 URZ, UPT, UPT, URZ, URZ, URZ ;  /* 0x000000fffffff290 */ /* 0x000fe2000fffe0ff */
[----:B------:R3:W1:Y:S04]  /*5950*/  @P1 LDS.128 R56, [R100] ;  /* 0x0000000064381984 */ /* 0x0006680000000c00 */
[----:B------:R3:W1:Y:S04]  /*5960*/  @P1 LDS.128 R60, [R99+0x10] ;  /* 0x00001000633c1984 */ /* 0x0006680000000c00 */
[----:B------:R3:W1:Y:S04]  /*5970*/  @P1 LDS.128 R68, [R98+0x20] ;  /* 0x0000200062441984 */ /* 0x0006680000000c00 */
[----:B------:R3:W1:Y:S02]  /*5980*/  @P1 LDS.128 R76, [R106+0x30] ;  /* 0x000030006a4c1984 */ /* 0x0006640000000c00 */
.L_x_91:
[----:B------:R-:W-:Y:S05]  /*5990*/  BSYNC B1 ;  /* 0x0000000000017941 */ /* 0x000fea0003800000 */
.L_x_90:
[----:B-1----:R-:W-:Y:S04]  /*59a0*/  SHF.R.U32.HI R2, RZ, 0x15, R48 ;  /* 0x00000015ff027819 */ /* 0x002fe80000011630 */
[----:B------:R-:W-:Y:S01]  /*59b0*/  LOP3.LUT P1, RZ, R2, 0x3, R92, 0x48, !PT ;  /* 0x0000000302ff7812 */ /* 0x000fe2000782485c */
[----:B------:R-:W-:Y:S01]  /*59c0*/  @!UPT UIADD3 URZ, UPT, UPT, URZ, URZ, URZ ;  /* 0x000000fffffff290 */ /* 0x000fe2000fffe0ff */
[----:B----4-:R-:W-:Y:S11]  /*59d0*/  @P0 BRA `(.L_x_95) ;  /* 0x0000000000080947 */ /* 0x010ff60003800000 */
[----:B------:R-:W1:Y:S02]  /*59e0*/  SYNCS.PHASECHK.TRANS64.TRYWAIT P0, [R64+URZ+0xb0], R0 ;  /* 0x0000b000400075a7 */ /* 0x000e6400080011ff */
[----:B-1----:R-:W-:Y:S05]  /*59f0*/  @!P0 BRA `(.L_x_96) ;  /* 0x0000003c00408947 */ /* 0x002fea0003800000 */
.L_x_95:
[----:B------:R-:W-:Y:S05]  /*5a00*/  @!P1 BRA `(.L_x_97) ;  /* 0x0000000000409947 */ /* 0x000fea0003800000 */
[----:B------:R-:W4:Y:S01]  /*5a10*/  LDCU.64 UR8, c[0x4][0x70] ;  /* 0x01000e00ff0877ac */ /* 0x000f220008000a00 */
[----:B------:R-:W-:Y:S01]  /*5a20*/  MOV R3, 0x0 ;  /* 0x0000000000037802 */ /* 0x000fe20000000f00 */
[----:B------:R-:W-:Y:S02]  /*5a30*/  HFMA2 R12, -RZ, RZ, 0, 5.9604644775390625e-08 ;  /* 0x00000001ff0c7431 */ /* 0x000fe400000001ff */
[----:B------:R-:W-:Y:S02]  /*5a40*/  IMAD.MOV.U32 R8, RZ, RZ, 0x192 ;  /* 0x00000192ff087424 */ /* 0x000fe400078e00ff */
[----:B------:R-:W-:Y:S01]  /*5a50*/  IMAD.MOV.U32 R13, RZ, RZ, RZ ;  /* 0x000000ffff0d7224 */ /* 0x000fe200078e00ff */
[----:B------:R-:W5:Y:S01]  /*5a60*/  LDCU.64 UR6, c[0x4][0x78] ;  /* 0x01000f00ff0677ac */ /* 0x000f620008000a00 */
[----:B------:R-:W1:Y:S01]  /*5a70*/  LDC.64 R2, c[0x4][R3] ;  /* 0x0100000003027b82 */ /* 0x000e620000000a00 */
[----:B------:R-:W2:Y:S01]  /*5a80*/  LDCU.64 UR4, c[0x4][0x10] ;  /* 0x01000200ff0477ac */ /* 0x000ea20008000a00 */
[----:B----4-:R-:W-:Y:S01]  /*5a90*/  MOV R5, UR9 ;  /* 0x0000000900057c02 */ /* 0x010fe20008000f00 */
[----:B------:R-:W-:Y:S01]  /*5aa0*/  IMAD.U32 R4, RZ, RZ, UR8 ;  /* 0x00000008ff047e24 */ /* 0x000fe2000f8e00ff */
[----:B-----5:R-:W-:Y:S01]  /*5ab0*/  MOV R7, UR7 ;  /* 0x0000000700077c02 */ /* 0x020fe20008000f00 */
[----:B------:R-:W-:Y:S01]  /*5ac0*/  IMAD.U32 R6, RZ, RZ, UR6 ;  /* 0x00000006ff067e24 */ /* 0x000fe2000f8e00ff */
[----:B--2---:R-:W-:Y:S01]  /*5ad0*/  MOV R11, UR5 ;  /* 0x00000005000b7c02 */ /* 0x004fe20008000f00 */
[----:B------:R-:W-:Y:S02]  /*5ae0*/  IMAD.U32 R10, RZ, RZ, UR4 ;  /* 0x00000004ff0a7e24 */ /* 0x000fe4000f8e00ff */
[----:B------:R-:W-:Y:S07]  /*5af0*/  LEPC R20, `(.L_x_97) ;  /* 0x000000001014794e */ /* 0x000fee0000000000 */
[----:B-1-3--:R-:W-:Y:S05]  /*5b00*/  CALL.ABS.NOINC R2 ;  /* 0x0000000002007343 */ /* 0x00afea0003c00000 */
.L_x_97:
[----:B------:R-:W-:Y:S01]  /*5b10*/  SHF.L.U32 R50, R56, 0x10, RZ ;  /* 0x0000001038327819 */ /* 0x000fe200000006ff */
[----:B------:R-:W-:Y:S05]  /*5b20*/  WARPSYNC.ALL ;  /* 0x0000000000007948 */ /* 0x000fea0003800000 */
[----:B------:R-:W-:Y:S01]  /*5b30*/  R2UR UR4, R48 ;  /* 0x00000000300472ca */ /* 0x000fe200000e0000 */
[----:B------:R-:W-:Y:S01]  /*5b40*/  BSSY.RECONVERGENT B0, `(.L_x_98) ;  /* 0x0000088000007945 */ /* 0x000fe20003800200 */
[----:B------:R-:W-:Y:S02]  /*5b50*/  LOP3.LUT R51, R56, 0xffff0000, RZ, 0xc0, !PT ;  /* 0xffff000038337812 */ /* 0x000fe400078ec0ff */
[----:B------:R-:W-:Y:S02]  /*5b60*/  SHF.L.U32 R52, R57, 0x10, RZ ;  /* 0x0000001039347819 */ /* 0x000fe400000006ff */
[----:B------:R-:W-:Y:S07]  /*5b70*/  ISETP.NE.AND P0, PT, R102, RZ, PT ;  /* 0x000000ff6600720c */ /* 0x000fee0003f05270 */
[----:B------:R-:W1:Y:S02]  /*5b80*/  LDTM.x32 R4, tmem[UR4] ;  /* 0x00000004000479ee */ /* 0x000e6400082c0000 */
[C---:B-12---:R-:W-:Y:S01]  /*5b90*/  FMUL R0, R47.reuse, R4 ;  /* 0x000000042f007220 */ /* 0x046fe20000400000 */
[C---:B------:R-:W-:Y:S01]  /*5ba0*/  FMUL R2, R47.reuse, R5 ;  /* 0x000000052f027220 */ /* 0x040fe20000400000 */
[C---:B------:R-:W-:Y:S01]  /*5bb0*/  FMUL R4, R47.reuse, R8 ;  /* 0x000000082f047220 */ /* 0x040fe20000400000 */
[C---:B------:R-:W-:Y:S01]  /*5bc0*/  FMUL R3, R47.reuse, R6 ;  /* 0x000000062f037220 */ /* 0x040fe20000400000 */
[C---:B------:R-:W-:Y:S01]  /*5bd0*/  FMUL R5, R47.reuse, R9 ;  /* 0x000000092f057220 */ /* 0x040fe20000400000 */
[C---:B------:R-:W-:Y:S01]  /*5be0*/  FMUL R8, R47.reuse, R12 ;  /* 0x0000000c2f087220 */ /* 0x040fe20000400000 */
[C---:B------:R-:W-:Y:S01]  /*5bf0*/  FMUL R6, R47.reuse, R10 ;  /* 0x0000000a2f067220 */ /* 0x040fe20000400000 */
[C---:B------:R-:W-:Y:S01]  /*5c00*/  FMUL R9, R47.reuse, R13 ;  /* 0x0000000d2f097220 */ /* 0x040fe20000400000 */
[----:B------:R-:W-:Y:S01]  /*5c10*/  FMUL R12, R47, R16 ;  /* 0x000000102f0c7220 */ /* 0x000fe20000400000 */
[----:B------:R-:W-:Y:S01]  /*5c20*/  FFMA R0, R49, R50, R0 ;  /* 0x0000003231007223 */ /* 0x000fe20000000000 */
[C---:B------:R-:W-:Y:S01]  /*5c30*/  FMUL R10, R47.reuse, R14 ;  /* 0x0000000e2f0a7220 */ /* 0x040fe20000400000 */
[C---:B------:R-:W-:Y:S01]  /*5c40*/  FMUL R13, R47.reuse, R17 ;  /* 0x000000112f0d7220 */ /* 0x040fe20000400000 */
[----:B------:R-:W-:Y:S01]  /*5c50*/  FMUL R16, R47, R20 ;  /* 0x000000142f107220 */ /* 0x000fe20000400000 */
[----:B------:R-:W-:Y:S01]  /*5c60*/  FFMA R2, R49, R51, R2 ;  /* 0x0000003331027223 */ /* 0x000fe20000000002 */
[C---:B------:R-:W-:Y:S01]  /*5c70*/  FMUL R14, R47.reuse, R18 ;  /* 0x000000122f0e7220 */ /* 0x040fe20000400000 */
        /* <DEDUP_REMOVED lines=8> */
[----:B------:R-:W-:Y:S01]  /*5d00*/  LOP3.LUT R32, R57, 0xffff0000, RZ, 0xc0, !PT ;  /* 0xffff000039207812 */ /* 0x000fe200078ec0ff */
[C---:B------:R-:W-:Y:S01]  /*5d10*/  FMUL R26, R47.reuse, R30 ;  /* 0x0000001e2f1a7220 */ /* 0x040fe20000400000 */
[----:B------:R-:W-:Y:S01]  /*5d20*/  FMUL R29, R47, R33 ;  /* 0x000000212f1d7220 */ /* 0x000fe20000400000 */
[----:B------:R-:W-:Y:S01]  /*5d30*/  SHF.L.U32 R33, R58, 0x10, RZ ;  /* 0x000000103a217819 */ /* 0x000fe200000006ff */
[----:B------:R-:W-:Y:S01]  /*5d40*/  FFMA R3, R49, R52, R3 ;  /* 0x0000003431037223 */ /* 0x000fe20000000003 */
[----:B------:R-:W-:Y:S01]  /*5d50*/  F2FP.BF16.F32.PACK_AB R52, R2, R0 ;  /* 0x000000000234723e */ /* 0x000fe200000010ff */
[----:B------:R-:W-:Y:S01]  /*5d60*/  FMUL R7, R47, R7 ;  /* 0x000000072f077220 */ /* 0x000fe20000400000 */
[----:B------:R-:W-:Y:S01]  /*5d70*/  SHF.L.U32 R0, R59, 0x10, RZ ;  /* 0x000000103b007819 */ /* 0x000fe200000006ff */
[----:B------:R-:W-:Y:S01]  /*5d80*/  FMUL R30, R47, R34 ;  /* 0x000000222f1e7220 */ /* 0x000fe20000400000 */
[----:B------:R-:W-:Y:S01]  /*5d90*/  LOP3.LUT R34, R58, 0xffff0000, RZ, 0xc0, !PT ;  /* 0xffff00003a227812 */ /* 0x000fe200078ec0ff */
[----:B------:R-:W-:Y:S01]  /*5da0*/  FFMA R7, R49, R32, R7 ;  /* 0x0000002031077223 */ /* 0x000fe20000000007 */
[----:B------:R-:W-:Y:S01]  /*5db0*/  LOP3.LUT R2, R59, 0xffff0000, RZ, 0xc0, !PT ;  /* 0xffff00003b027812 */ /* 0x000fe200078ec0ff */
[----:B------:R-:W-:Y:S01]  /*5dc0*/  FFMA R4, R49, R33, R4 ;  /* 0x0000002131047223 */ /* 0x000fe20000000004 */
[----:B------:R-:W-:Y:S01]  /*5dd0*/  FMUL R11, R47, R11 ;  /* 0x0000000b2f0b7220 */ /* 0x000fe20000400000 */
[----:B------:R-:W-:Y:S01]  /*5de0*/  FFMA R5, R49, R34, R5 ;  /* 0x0000002231057223 */ /* 0x000fe20000000005 */
[----:B------:R-:W-:Y:S01]  /*5df0*/  F2FP.BF16.F32.PACK_AB R53, R7, R3 ;  /* 0x000000030735723e */ /* 0x000fe200000010ff */
[C---:B------:R-:W-:Y:S01]  /*5e00*/  FFMA R6, R49.reuse, R0, R6 ;  /* 0x0000000031067223 */ /* 0x040fe20000000006 */
[C---:B------:R-:W-:Y:S01]  /*5e10*/  SHF.L.U32 R0, R60.reuse, 0x10, RZ ;  /* 0x000000103c007819 */ /* 0x040fe200000006ff */
[----:B------:R-:W-:Y:S01]  /*5e20*/  FFMA R11, R49, R2, R11 ;  /* 0x00000002310b7223 */ /* 0x000fe2000000000b */
[----:B------:R-:W-:Y:S01]  /*5e30*/  LOP3.LUT R2, R60, 0xffff0000, RZ, 0xc0, !PT ;  /* 0xffff00003c027812 */ /* 0x000fe200078ec0ff */
[----:B------:R-:W-:Y:S01]  /*5e40*/  FMUL R15, R47, R15 ;  /* 0x0000000f2f0f7220 */ /* 0x000fe20000400000 */
[----:B------:R-:W-:Y:S01]  /*5e50*/  SHF.L.U32 R3, R61, 0x10, RZ ;  /* 0x000000103d037819 */ /* 0x000fe200000006ff */
[----:B------:R-:W-:Y:S01]  /*5e60*/  FFMA R8, R49, R0, R8 ;  /* 0x0000000031087223 */ /* 0x000fe20000000008 */
[----:B------:R-:W-:Y:S01]  /*5e70*/  LOP3.LUT R0, R61, 0xffff0000, RZ, 0xc0, !PT ;  /* 0xffff00003d007812 */ /* 0x000fe200078ec0ff */
[C---:B------:R-:W-:Y:S01]  /*5e80*/  FFMA R9, R49.reuse, R2, R9 ;  /* 0x0000000231097223 */ /* 0x040fe20000000009 */
[C---:B------:R-:W-:Y:S01]  /*5e90*/  SHF.L.U32 R2, R62.reuse, 0x10, RZ ;  /* 0x000000103e027819 */ /* 0x040fe200000006ff */
[----:B------:R-:W-:Y:S01]  /*5ea0*/  FFMA R10, R49, R3, R10 ;  /* 0x00000003310a7223 */ /* 0x000fe2000000000a */
[----:B------:R-:W-:Y:S01]  /*5eb0*/  SHF.L.U32 R3, R63, 0x10, RZ ;  /* 0x000000103f037819 */ /* 0x000fe200000006ff */
[C---:B------:R-:W-:Y:S01]  /*5ec0*/  FFMA R15, R49.reuse, R0, R15 ;  /* 0x00000000310f7223 */ /* 0x040fe2000000000f */
[----:B------:R-:W-:Y:S01]  /*5ed0*/  LOP3.LUT R0, R62, 0xffff0000, RZ, 0xc0, !PT ;  /* 0xffff00003e007812 */ /* 0x000fe200078ec0ff */
[----:B------:R-:W-:Y:S01]  /*5ee0*/  FFMA R12, R49, R2, R12 ;  /* 0x00000002310c7223 */ /* 0x000fe2000000000c */
[C---:B------:R-:W-:Y:S01]  /*5ef0*/  SHF.L.U32 R2, R68.reuse, 0x10, RZ ;  /* 0x0000001044027819 */ /* 0x040fe200000006ff */
[----:B------:R-:W-:Y:S01]  /*5f00*/  FMUL R19, R47, R19 ;  /* 0x000000132f137220 */ /* 0x000fe20000400000 */
[----:B------:R-:W-:Y:S01]  /*5f10*/  F2FP.BF16.F32.PACK_AB R54, R5, R4 ;  /* 0x000000040536723e */ /* 0x000fe200000010ff */
[----:B------:R-:W-:Y:S01]  /*5f20*/  FFMA R13, R49, R0, R13 ;  /* 0x00000000310d7223 */ /* 0x000fe2000000000d */
[----:B------:R-:W-:Y:S01]  /*5f30*/  LOP3.LUT R0, R63, 0xffff0000, RZ, 0xc0, !PT ;  /* 0xffff00003f007812 */ /* 0x000fe200078ec0ff */
[----:B------:R-:W-:Y:S01]  /*5f40*/  FFMA R14, R49, R3, R14 ;  /* 0x00000003310e7223 */ /* 0x000fe2000000000e */
[----:B------:R-:W-:Y:S01]  /*5f50*/  LOP3.LUT R3, R68, 0xffff0000, RZ, 0xc0, !PT ;  /* 0xffff000044037812 */ /* 0x000fe200078ec0ff */
[----:B------:R-:W-:Y:S01]  /*5f60*/  FMUL R23, R47, R23 ;  /* 0x000000172f177220 */ /* 0x000fe20000400000 */
[----:B------:R-:W-:Y:S01]  /*5f70*/  F2FP.BF16.F32.PACK_AB R55, R11, R6 ;  /* 0x000000060b37723e */ /* 0x000fe200000010ff */
[----:B------:R-:W-:Y:S01]  /*5f80*/  FFMA R19, R49, R0, R19 ;  /* 0x0000000031137223 */ /* 0x000fe20000000013 */
[----:B------:R-:W-:Y:S01]  /*5f90*/  SHF.L.U32 R0, R69, 0x10, RZ ;  /* 0x0000001045007819 */ /* 0x000fe200000006ff */
[----:B------:R-:W-:Y:S01]  /*5fa0*/  FFMA R16, R49, R2, R16 ;  /* 0x0000000231107223 */ /* 0x000fe20000000010 */
[----:B------:R-:W-:Y:S01]  /*5fb0*/  LOP3.LUT R2, R69, 0xffff0000, RZ, 0xc0, !PT ;  /* 0xffff000045027812 */ /* 0x000fe200078ec0ff */
[----:B------:R-:W-:Y:S01]  /*5fc0*/  FFMA R17, R49, R3, R17 ;  /* 0x0000000331117223 */ /* 0x000fe20000000011 */
[----:B------:R-:W-:Y:S01]  /*5fd0*/  SHF.L.U32 R3, R71, 0x10, RZ ;  /* 0x0000001047037819 */ /* 0x000fe200000006ff */
[----:B------:R-:W-:Y:S01]  /*5fe0*/  FFMA R18, R49, R0, R18 ;  /* 0x0000000031127223 */ /* 0x000fe20000000012 */
[C---:B------:R-:W-:Y:S01]  /*5ff0*/  SHF.L.U32 R0, R70.reuse, 0x10, RZ ;  /* 0x0000001046007819 */ /* 0x040fe200000006ff */
[----:B------:R1:W-:Y:S01]  /*6000*/  STS.128 [R100], R52 ;  /* 0x0000003464007388 */ /* 0x0003e20000000c00 */
[----:B------:R-:W-:Y:S01]  /*6010*/  F2FP.BF16.F32.PACK_AB R8, R9, R8 ;  /* 0x000000080908723e */ /* 0x000fe200000010ff */
[C---:B------:R-:W-:Y:S01]  /*6020*/  FFMA R23, R49.reuse, R2, R23 ;  /* 0x0000000231177223 */ /* 0x040fe20000000017 */
[----:B------:R-:W-:Y:S01]  /*6030*/  LOP3.LUT R2, R70, 0xffff0000, RZ, 0xc0, !PT ;  /* 0xffff000046027812 */ /* 0x000fe200078ec0ff */
[----:B------:R-:W-:Y:S01]  /*6040*/  FFMA R20, R49, R0, R20 ;  /* 0x0000000031147223 */ /* 0x000fe20000000014 */
[----:B------:R-:W-:Y:S01]  /*6050*/  LOP3.LUT R0, R71, 0xffff0000, RZ, 0xc0, !PT ;  /* 0xffff000047007812 */ /* 0x000fe200078ec0ff */
[----:B------:R-:W-:Y:S01]  /*6060*/  FMUL R27, R47, R27 ;  /* 0x0000001b2f1b7220 */ /* 0x000fe20000400000 */
[----:B------:R-:W-:Y:S01]  /*6070*/  F2FP.BF16.F32.PACK_AB R9, R15, R10 ;  /* 0x0000000a0f09723e */ /* 0x000fe200000010ff */
[C---:B------:R-:W-:Y:S01]  /*6080*/  FFMA R21, R49.reuse, R2, R21 ;  /* 0x0000000231157223 */ /* 0x040fe20000000015 */
[C---:B------:R-:W-:Y:S01]  /*6090*/  FFMA R22, R49.reuse, R3, R22 ;  /* 0x0000000331167223 */ /* 0x040fe20000000016 */
[----:B------:R-:W-:Y:S01]  /*60a0*/  FFMA R27, R49, R0, R27 ;  /* 0x00000000311b7223 */ /* 0x000fe2000000001b */
[C---:B------:R-:W-:Y:S01]  /*60b0*/  SHF.L.U32 R2, R76.reuse, 0x10, RZ ;  /* 0x000000104c027819 */ /* 0x040fe200000006ff */
[C---:B------:R-:W-:Y:S01]  /*60c0*/  FMUL R31, R47.reuse, R31 ;  /* 0x0000001f2f1f7220 */ /* 0x040fe20000400000 */
[----:B------:R-:W-:Y:S01]  /*60d0*/  LOP3.LUT R0, R76, 0xffff0000, RZ, 0xc0, !PT ;  /* 0xffff00004c007812 */ /* 0x000fe200078ec0ff */
[----:B------:R-:W-:Y:S01]  /*60e0*/  FMUL R35, R47, R35 ;  /* 0x000000232f237220 */ /* 0x000fe20000400000 */
[----:B------:R-:W-:Y:S01]  /*60f0*/  SHF.L.U32 R3, R77, 0x10, RZ ;  /* 0x000000104d037819 */ /* 0x000fe200000006ff */
[----:B------:R-:W-:Y:S01]  /*6100*/  FFMA R24, R49, R2, R24 ;  /* 0x0000000231187223 */ /* 0x000fe20000000018 */
[----:B------:R-:W-:Y:S01]  /*6110*/  F2FP.BF16.F32.PACK_AB R10, R13, R12 ;  /* 0x0000000c0d0a723e */ /* 0x000fe200000010ff */
[----:B------:R-:W-:Y:S01]  /*6120*/  FFMA R25, R49, R0, R25 ;  /* 0x0000000031197223 */ /* 0x000fe20000000019 */
[----:B------:R-:W-:Y:S01]  /*6130*/  F2FP.BF16.F32.PACK_AB R11, R19, R14 ;  /* 0x0000000e130b723e */ /* 0x000fe200000010ff */
[----:B------:R-:W-:Y:S01]  /*6140*/  FFMA R26, R49, R3, R26 ;  /* 0x00000003311a7223 */ /* 0x000fe2000000001a */
[----:B------:R-:W-:Y:S02]  /*6150*/  LOP3.LUT R0, R77, 0xffff0000, RZ, 0xc0, !PT ;  /* 0xffff00004d007812 */ /* 0x000fe400078ec0ff */
[C---:B------:R-:W-:Y:S01]  /*6160*/  SHF.L.U32 R2, R78.reuse, 0x10, RZ ;  /* 0x000000104e027819 */ /* 0x040fe200000006ff */
[----:B------:R1:W-:Y:S01]  /*6170*/  STS.128 [R99+0x10], R8 ;  /* 0x0000100863007388 */ /* 0x0003e20000000c00 */
[----:B------:R-:W-:Y:S01]  /*6180*/  LOP3.LUT R3, R78, 0xffff0000, RZ, 0xc0, !PT ;  /* 0xffff00004e037812 */ /* 0x000fe200078ec0ff */
[----:B------:R-:W-:Y:S01]  /*6190*/  FFMA R31, R49, R0, R31 ;  /* 0x00000000311f7223 */ /* 0x000fe2000000001f */
[----:B------:R-:W-:Y:S01]  /*61a0*/  SHF.L.U32 R4, R79, 0x10, RZ ;  /* 0x000000104f047819 */ /* 0x000fe200000006ff */
[----:B------:R-:W-:Y:S01]  /*61b0*/  FFMA R28, R49, R2, R28 ;  /* 0x00000002311c7223 */ /* 0x000fe2000000001c */
[----:B------:R-:W-:Y:S01]  /*61c0*/  F2FP.BF16.F32.PACK_AB R16, R17, R16 ;  /* 0x000000101110723e */ /* 0x000fe200000010ff */
[----:B------:R-:W-:Y:S01]  /*61d0*/  FFMA R29, R49, R3, R29 ;  /* 0x00000003311d7223 */ /* 0x000fe2000000001d */
[----:B------:R-:W-:Y:S01]  /*61e0*/  LOP3.LUT R5, R79, 0xffff0000, RZ, 0xc0, !PT ;  /* 0xffff00004f057812 */ /* 0x000fe200078ec0ff */
[----:B------:R-:W-:Y:S01]  /*61f0*/  FFMA R30, R49, R4, R30 ;  /* 0x00000004311e7223 */ /* 0x000fe2000000001e */
[----:B------:R-:W-:Y:S02]  /*6200*/  F2FP.BF16.F32.PACK_AB R17, R23, R18 ;  /* 0x000000121711723e */ /* 0x000fe400000010ff */
[----:B------:R-:W-:Y:S01]  /*6210*/  F2FP.BF16.F32.PACK_AB R18, R21, R20 ;  /* 0x000000141512723e */ /* 0x000fe200000010ff */
[----:B------:R-:W-:Y:S01]  /*6220*/  FFMA R35, R49, R5, R35 ;  /* 0x0000000531237223 */ /* 0x000fe20000000023 */
[----:B------:R-:W-:Y:S02]  /*6230*/  F2FP.BF16.F32.PACK_AB R19, R27, R22 ;  /* 0x000000161b13723e */ /* 0x000fe400000010ff */
[----:B------:R-:W-:Y:S02]  /*6240*/  F2FP.BF16.F32.PACK_AB R24, R25, R24 ;  /* 0x000000181918723e */ /* 0x000fe400000010ff */
[----:B------:R-:W-:Y:S01]  /*6250*/  F2FP.BF16.F32.PACK_AB R25, R31, R26 ;  /* 0x0000001a1f19723e */ /* 0x000fe200000010ff */
[----:B------:R1:W-:Y:S01]  /*6260*/  STS.128 [R98+0x20], R16 ;  /* 0x0000201062007388 */ /* 0x0003e20000000c00 */
[----:B------:R-:W-:Y:S02]  /*6270*/  F2FP.BF16.F32.PACK_AB R26, R29, R28 ;  /* 0x0000001c1d1a723e */ /* 0x000fe400000010ff */
[----:B------:R-:W-:Y:S05]  /*6280*/  F2FP.BF16.F32.PACK_AB R27, R35, R30 ;  /* 0x0000001e231b723e */ /* 0x000fea00000010ff */
[----:B------:R1:W-:Y:S01]  /*6290*/  STS.128 [R106+0x30], R24 ;  /* 0x000030186a007388 */ /* 0x0003e20000000c00 */
[----:B------:R-:W-:Y:S01]  /*62a0*/  @!PT LDS RZ, [RZ] ;  /* 0x00000000fffff984 */ /* 0x000fe20000000800 */
[----:B------:R-:W-:Y:S01]  /*62b0*/  @!PT LDS RZ, [RZ] ;  /* 0x00000000fffff984 */ /* 0x000fe20000000800 */
[----:B------:R-:W-:Y:S01]  /*62c0*/  @!PT LDS RZ, [RZ] ;  /* 0x00000000fffff984 */ /* 0x000fe20000000800 */
[----:B------:R-:W-:Y:S01]  /*62d0*/  @!PT LDS RZ, [RZ] ;  /* 0x00000000fffff984 */ /* 0x000fe20000000800 */
[----:B------:R2:W-:Y:S07]  /*62e0*/  MEMBAR.ALL.CTA ;  /* 0x0000000000007992 */ /* 0x0005ee0000008000 */
[----:B--2---:R-:W2:Y:S02]  /*62f0*/  FENCE.VIEW.ASYNC.S ;  /* 0x00000000000073c6 */ /* 0x004ea40000000000 */
[----:B--2---:R-:W-:Y:S06]  /*6300*/  BAR.SYNC.DEFER_BLOCKING 0x1, 0x80 ;  /* 0x0042000000007b1d */ /* 0x004fec0000010000 */
[----:B------:R-:W-:Y:S05]  /*6310*/  @P0 BRA `(.L_x_99) ;  /* 0x0000000000280947 */ /* 0x000fea0003800000 */
[----:B------:R-:W-:Y:S02]  /*6320*/  UIADD3 UR4, UPT, UPT, UR48, 0x200, URZ ;  /* 0x0000020030047890 */ /* 0x000fe4000fffe0ff */
[----:B------:R-:W-:Y:S01]  /*6330*/  UIADD3 UR6, UP0, UPT, UR52, 0x680, URZ ;  /* 0x0000068034067890 */ /* 0x000fe2000ff1e0ff */
[----:B------:R-:W-:Y:S03]  /*6340*/  UMOV UR43, UR36 ;  /* 0x00000024002b7c82 */ /* 0x000fe60008000000 */
[----:B------:R-:W-:Y:S01]  /*6350*/  MOV R93, UR4 ;  /* 0x00000004005d7c02 */ /* 0x000fe20008000f00 */
[----:B------:R-:W-:Y:S03]  /*6360*/  UIADD3.X UR7, UPT, UPT, URZ, UR53, URZ, UP0, !UPT ;  /* 0x00000035ff077290 */ /* 0x000fe600087fe4ff */
[----:B------:R-:W-:Y:S11]  /*6370*/  R2UR UR40, R93 ;  /* 0x000000005d2872ca */ /* 0x000ff600000e0000 */
[----:B------:R-:W-:Y:S02]  /*6380*/  @!UPT UIADD3 URZ, UPT, UPT, URZ, URZ, URZ ;  /* 0x000000fffffff290 */ /* 0x000fe4000fffe0ff */
[----:B------:R2:W-:Y:S01]  /*6390*/  UTMASTG.3D [UR40], [UR6] ;  /* 0x00000028060073b5 */ /* 0x0005e20008010000 */
[----:B------:R0:W-:Y:S01]  /*63a0*/  UTMACMDFLUSH ;  /* 0x00000000000079b7 */ /* 0x0001e20000000000 */
[----:B--2---:R-:W-:Y:S04]  /*63b0*/  DEPBAR.LE SB0, 0x1 ;  /* 0x000080400000791a */ /* 0x004fe80000000000 */
.L_x_99:
[----:B------:R-:W-:Y:S05]  /*63c0*/  BSYNC.RECONVERGENT B0 ;  /* 0x0000000000007941 */ /* 0x000fea0003800200 */
.L_x_98:
[----:B------:R-:W-:Y:S01]  /*63d0*/  BAR.SYNC.DEFER_BLOCKING 0x1, 0x80 ;  /* 0x0042000000007b1d */ /* 0x000fe20000010000 */
[----:B------:R-:W-:Y:S01]  /*63e0*/  ISETP.NE.AND P1, PT, R107, RZ, PT ;  /* 0x000000ff6b00720c */ /* 0x000fe20003f25270 */
[----:B------:R-:W-:Y:S01]  /*63f0*/  UISETP.NE.AND UP0, UPT, UR49, URZ, UPT ;  /* 0x000000ff3100728c */ /* 0x000fe2000bf05270 */
[----:B------:R-:W-:Y:S11]  /*6400*/  LEA R2, R65, UR48, 0x3 ;  /* 0x0000003041027c11 */ /* 0x000ff6000f8e18ff */
[----:B------:R-:W-:Y:S01]  /*6410*/  @P1 SHF.L.U32 R3, R97, 0x1f, RZ ;  /* 0x0000001f61031819 */ /* 0x000fe200000006ff */
[----:B------:R-:W-:Y:S06]  /*6420*/  BRA.U !UP0, `(.L_x_100) ;  /* 0x0000000108247547 */ /* 0x000fec000b800000 */
[----:B------:R-:W-:Y:S01]  /*6430*/  IMAD.U32 R4, RZ, RZ, UR51 ;  /* 0x00000033ff047e24 */ /* 0x000fe2000f8e00ff */
[----:B------:R-:W-:Y:S01]  /*6440*/  MOV R0, UR37 ;  /* 0x0000002500007c02 */ /* 0x000fe20008000f00 */
[----:B------:R-:W-:Y:S03]  /*6450*/  UIADD3 UR51, UPT, UPT, UR51, 0x1, URZ ;  /* 0x0000000133337890 */ /* 0x000fe6000fffe0ff */
[----:B------:R-:W-:Y:S01]  /*6460*/  @P1 LEA R4, R4, UR48, 0x3 ;  /* 0x0000003004041c11 */ /* 0x000fe2000f8e18ff */
[----:B------:R-:W-:Y:S04]  /*6470*/  UISETP.NE.AND UP0, UPT, UR51, 0x4, UPT ;  /* 0x000000043300788c */ /* 0x000fe8000bf05270 */
[----:B------:R-:W-:Y:S01]  /*6480*/  @P1 VIADD R4, R4, 0x60 ;  /* 0x0000006004041836 */ /* 0x000fe20000000000 */
[----:B------:R-:W-:Y:S04]  /*6490*/  USEL UR51, UR51, URZ, UP0 ;  /* 0x000000ff33337287 */ /* 0x000fe80008000000 */
[----:B------:R-:W-:Y:S04]  /*64a0*/  @P1 PRMT R0, R0, 0x654, R4 ;  /* 0x0000065400001816 */ /* 0x000fe80000000004 */
[----:B------:R2:W-:Y:S04]  /*64b0*/  @P1 SYNCS.ARRIVE.TRANS64.RED.A1T0 RZ, [R0+URZ], RZ ;  /* 0x000000ff00ff19a7 */ /* 0x0005e800081004ff */
.L_x_100:
[----:B------:R-:W4:Y:S01]  /*64c0*/  @P1 SYNCS.PHASECHK.TRANS64.TRYWAIT P0, [R2+URZ+0x40], R3 ;  /* 0x00004003020015a7 */ /* 0x000f2200080011ff */
[----:B------:R-:W-:Y:S01]  /*64d0*/  BSSY B1, `(.L_x_101) ;  /* 0x0000016000017945 */ /* 0x000fe20003800000 */
[----:B----4-:R-:W-:Y:S03]  /*64e0*/  @P1 SEL R66, RZ, 0x1, !P0 ;  /* 0x00000001ff421807 */ /* 0x010fe60004000000 */
[----:B------:R-:W-:Y:S05]  /*64f0*/  @!P1 BRA `(.L_x_102) ;  /* 0x00000000004c9947 */ /* 0x000fea0003800000 */
[----:B------:R-:W-:Y:S01]  /*6500*/  ISETP.NE.AND P0, PT, R66, RZ, PT ;  /* 0x000000ff4200720c */ /* 0x000fe20003f05270 */
[----:B------:R-:W-:Y:S01]  /*6510*/  BSSY B0, `(.L_x_103) ;  /* 0x000000b000007945 */ /* 0x000fe20003800000 */
[----:B------:R-:W-:Y:S11]  /*6520*/  ISETP.NE.AND P1, PT, R67, RZ, PT ;  /* 0x000000ff4300720c */ /* 0x000ff60003f25270 */
[----:B------:R-:W-:Y:S02]  /*6530*/  @!UPT UIADD3 URZ, UPT, UPT, URZ, URZ, URZ ;  /* 0x000000fffffff290 */ /* 0x000fe4000fffe0ff */
[C---:B------:R-:W-:Y:S01]  /*6540*/  @P1 IMAD R6, R65.reuse, 0x2000, R100 ;  /* 0x0000200041061824 */ /* 0x040fe200078e0264 */
[C---:B------:R-:W-:Y:S01]  /*6550*/  @P1 LEA R4, R65.reuse, R98, 0xd ;  /* 0x0000006241041211 */ /* 0x040fe200078e68ff */
[C---:B------:R-:W-:Y:S02]  /*6560*/  @P1 IMAD R5, R65.reuse, 0x2000, R99 ;  /* 0x0000200041051824 */ /* 0x040fe400078e0263 */
[----:B------:R-:W-:Y:S01]  /*6570*/  @P1 IMAD R3, R65, 0x2000, R106 ;  /* 0x0000200041031824 */ /* 0x000fe200078e026a */
[----:B------:R-:W-:Y:S06]  /*6580*/  @P0 BRA `(.L_x_104) ;  /* 0x00000000000c0947 */ /* 0x000fec0003800000 */
[----:B--2---:R-:W-:Y:S04]  /*6590*/  SHF.L.U32 R0, R97, 0x1f, RZ ;  /* 0x0000001f61007819 */ /* 0x004fe800000006ff */
[----:B------:R-:W2:Y:S02]  /*65a0*/  SYNCS.PHASECHK.TRANS64.TRYWAIT P0, [R2+URZ+0x40], R0 ;  /* 0x00004000020075a7 */ /* 0x000ea400080011ff */
[----:B--2---:R-:W-:Y:S05]  /*65b0*/  @!P0 BRA `(.L_x_105) ;  /* 0x0000003000648947 */ /* 0x004fea0003800000 */
.L_x_104:
[----:B------:R-:W-:Y:S05]  /*65c0*/  BSYNC B0 ;  /* 0x0000000000007941 */ /* 0x000fea0003800000 */
.L_x_103:
[----:B------:R-:W-:Y:S02]  /*65d0*/  ISETP.NE.AND P0, PT, R67, RZ, PT ;  /* 0x000000ff4300720c */ /* 0x000fe40003f05270 */
[----:B------:R-:W-:Y:S11]  /*65e0*/  IADD3 R65, PT, PT, R65, 0x1, RZ ;  /* 0x0000000141417810 */ /* 0x000ff60007ffe0ff */
[----:B------:R4:W1:Y:S04]  /*65f0*/  @P0 LDS.128 R56, [R6] ;  /* 0x0000000006380984 */ /* 0x0008680000000c00 */
[----:B------:R4:W1:Y:S04]  /*6600*/  @P0 LDS.128 R60, [R5+0x10] ;  /* 0x00001000053c0984 */ /* 0x0008680000000c00 */
[----:B------:R4:W1:Y:S04]  /*6610*/  @P0 LDS.128 R68, [R4+0x20] ;  /* 0x0000200004440984 */ /* 0x0008680000000c00 */
[----:B------:R4:W1:Y:S02]  /*6620*/  @P0 LDS.128 R76, [R3+0x30] ;  /* 0x00003000034c0984 */ /* 0x0008640000000c00 */
.L_x_102:
[----:B------:R-:W-:Y:S05]  /*6630*/  BSYNC B1 ;  /* 0x0000000000017941 */ /* 0x000fea0003800000 */
.L_x_101:
[----:B--2---:R-:W-:Y:S05]  /*6640*/  VIADD R0, R48, 0x20 ;  /* 0x0000002030007836 */ /* 0x004fea0000000000 */
[----:B------:R-:W-:Y:S04]  /*6650*/  SHF.R.U32.HI R0, RZ, 0x15, R0 ;  /* 0x00000015ff007819 */ /* 0x000fe80000011600 */
[----:B------:R-:W-:Y:S11]  /*6660*/  LOP3.LUT P0, RZ, R0, 0x3, R92, 0x48, !PT ;  /* 0x0000000300ff7812 */ /* 0x000ff6000780485c */
[----:B------:R-:W-:Y:S02]  /*6670*/  @!UPT UIADD3 URZ, UPT, UPT, URZ, URZ, URZ ;  /* 0x000000fffffff290 */ /* 0x000fe4000fffe0ff */
[----:B------:R-:W-:Y:S05]  /*6680*/  @!P0 BRA `(.L_x_106) ;  /* 0x0000000000408947 */ /* 0x000fea0003800000 */
[----:B------:R-:W2:Y:S01]  /*6690*/  LDCU.64 UR8, c[0x4][0x70] ;  /* 0x01000e00ff0877ac */ /* 0x000ea20008000a00 */
[----:B----4-:R-:W-:Y:S01]  /*66a0*/  MOV R3, 0x0 ;  /* 0x0000000000037802 */ /* 0x010fe20000000f00 */
[----:B------:R-:W-:Y:S02]  /*66b0*/  HFMA2 R12, -RZ, RZ, 0, 5.9604644775390625e-08 ;  /* 0x00000001ff0c7431 */ /* 0x000fe400000001ff */
[----:B-1----:R-:W-:Y:S02]  /*66c0*/  IMAD.MOV.U32 R8, RZ, RZ, 0x192 ;  /* 0x00000192ff087424 */ /* 0x002fe400078e00ff */
[----:B------:R-:W-:Y:S01]  /*66d0*/  IMAD.MOV.U32 R13, RZ, RZ, RZ ;  /* 0x000000ffff0d7224 */ /* 0x000fe200078e00ff */
[----:B------:R-:W1:Y:S01]  /*66e0*/  LDCU.64 UR6, c[0x4][0x78] ;  /* 0x01000f00ff0677ac */ /* 0x000e620008000a00 */
[----:B------:R-:W4:Y:S01]  /*66f0*/  LDC.64 R2, c[0x4][R3] ;  /* 0x0100000003027b82 */ /* 0x000f220000000a00 */
[----:B------:R-:W5:Y:S01]  /*6700*/  LDCU.64 UR4, c[0x4][0x10] ;  /* 0x01000200ff0477ac */ /* 0x000f620008000a00 */
[----:B--2---:R-:W-:Y:S01]  /*6710*/  MOV R5, UR9 ;  /* 0x0000000900057c02 */ /* 0x004fe20008000f00 */
[----:B------:R-:W-:Y:S01]  /*6720*/  IMAD.U32 R4, RZ, RZ, UR8 ;  /* 0x00000008ff047e24 */ /* 0x000fe2000f8e00ff */
[----:B-1----:R-:W-:Y:S01]  /*6730*/  MOV R7, UR7 ;  /* 0x0000000700077c02 */ /* 0x002fe20008000f00 */
[----:B------:R-:W-:Y:S01]  /*6740*/  IMAD.U32 R6, RZ, RZ, UR6 ;  /* 0x00000006ff067e24 */ /* 0x000fe2000f8e00ff */
[----:B-----5:R-:W-:Y:S01]  /*6750*/  MOV R11, UR5 ;  /* 0x00000005000b7c02 */ /* 0x020fe20008000f00 */
[----:B------:R-:W-:Y:S02]  /*6760*/  IMAD.U32 R10, RZ, RZ, UR4 ;  /* 0x00000004ff0a7e24 */ /* 0x000fe4000f8e00ff */
[----:B------:R-:W-:Y:S07]  /*6770*/  LEPC R20, `(.L_x_106) ;  /* 0x000000001014794e */ /* 0x000fee0000000000 */
[----:B---34-:R-:W-:Y:S05]  /*6780*/  CALL.ABS.NOINC R2 ;  /* 0x0000000002007343 */ /* 0x018fea0003c00000 */
.L_x_106:
[----:B------:R-:W-:Y:S01]  /*6790*/  ISETP.NE.AND P6, PT, R107, RZ, PT ;  /* 0x000000ff6b00720c */ /* 0x000fe20003fc5270 */
[----:B------:R-:W-:Y:S05]  /*67a0*/  WARPSYNC.ALL ;  /* 0x0000000000007948 */ /* 0x000fea0003800000 */
[----:B------:R-:W-:Y:S01]  /*67b0*/  R2UR UR4, R48 ;  /* 0x00000000300472ca */ /* 0x000fe200000e0000 */
[----:B------:R-:W-:Y:S01]  /*67c0*/  BSSY.RECONVERGENT B0, `(.L_x_107) ;  /* 0x000008f000007945 */ /* 0x000fe20003800200 */
[----:B------:R-:W-:Y:S02]  /*67d0*/  MOV R50, UR51 ;  /* 0x0000003300327c02 */ /* 0x000fe40008000f00 */
[----:B-1--4-:R-:W-:Y:S02]  /*67e0*/  SHF.L.U32 R3, R56, 0x10, RZ ;  /* 0x0000001038037819 */ /* 0x012fe400000006ff */
[----:B------:R-:W-:Y:S02]  /*67f0*/  MOV R72, UR37 ;  /* 0x0000002500487c02 */ /* 0x000fe40008000f00 */
[----:B------:R-:W-:Y:S02]  /*6800*/  @P6 LEA R50, R50, UR48, 0x3 ;  /* 0x0000003032326c11 */ /* 0x000fe4000f8e18ff */
[C---:B------:R-:W-:Y:S02]  /*6810*/  LOP3.LUT R51, R57.reuse, 0xffff0000, RZ, 0xc0, !PT ;  /* 0xffff000039337812 */ /* 0x040fe400078ec0ff */
[----:B------:R-:W-:Y:S01]  /*6820*/  @P6 IADD3 R50, PT, PT, R50, 0x60, RZ ;  /* 0x0000006032326810 */ /* 0x000fe20007ffe0ff */
[----:B------:R-:W1:Y:S01]  /*6830*/  LDTM.x32 R4, tmem[UR4+0x20] ;  /* 0x00002004000479ee */ /* 0x000e6200082c0000 */
[----:B------:R-:W-:Y:S02]  /*6840*/  ISETP.NE.AND P0, PT, R102, RZ, PT ;  /* 0x000000ff6600720c */ /* 0x000fe40003f05270 */
[----:B------:R-:W-:Y:S02]  /*6850*/  @P6 PRMT R72, R72, 0x654, R50 ;  /* 0x0000065448486816 */ /* 0x000fe40000000032 */
[----:B------:R-:W-:Y:S01]  /*6860*/  SHF.L.U32 R50, R57, 0x10, RZ ;  /* 0x0000001039327819 */ /* 0x000fe200000006ff */
[C---:B-1----:R-:W-:Y:S01]  /*6870*/  FMUL R0, R47.reuse, R4 ;  /* 0x000000042f007220 */ /* 0x042fe20000400000 */
[----:B------:R-:W-:Y:S01]  /*6880*/  LOP3.LUT R4, R56, 0xffff0000, RZ, 0xc0, !PT ;  /* 0xffff000038047812 */ /* 0x000fe200078ec0ff */
[C---:B------:R-:W-:Y:S01]  /*6890*/  FMUL R2, R47.reuse, R5 ;  /* 0x000000052f027220 */ /* 0x040fe20000400000 */
[----:B------:R-:W-:Y:S01]  /*68a0*/  FMUL R7, R47, R7 ;  /* 0x000000072f077220 */ /* 0x000fe20000400000 */
[----:B------:R-:W-:Y:S01]  /*68b0*/  FFMA R0, R49, R3, R0 ;  /* 0x0000000331007223 */ /* 0x000fe20000000000 */
[----:B------:R-:W-:Y:S01]  /*68c0*/  FMUL R3, R47, R6 ;  /* 0x000000062f037220 */ /* 0x000fe20000400000 */
[----:B------:R-:W-:Y:S01]  /*68d0*/  FFMA R2, R49, R4, R2 ;  /* 0x0000000431027223 */ /* 0x000fe20000000002 */
[C---:B------:R-:W-:Y:S01]  /*68e0*/  FMUL R4, R47.reuse, R8 ;  /* 0x000000082f047220 */ /* 0x040fe20000400000 */
[C---:B------:R-:W-:Y:S01]  /*68f0*/  FMUL R8, R47.reuse, R12 ;  /* 0x0000000c2f087220 */ /* 0x040fe20000400000 */
[C---:B------:R-:W-:Y:S01]  /*6900*/  FMUL R12, R47.reuse, R16 ;  /* 0x000000102f0c7220 */ /* 0x040fe20000400000 */
[C---:B------:R-:W-:Y:S01]  /*6910*/  FMUL R16, R47.reuse, R20 ;  /* 0x000000142f107220 */ /* 0x040fe20000400000 */
[----:B------:R-:W-:Y:S01]  /*6920*/  F2FP.BF16.F32.PACK_AB R52, R2, R0 ;  /* 0x000000000234723e */ /* 0x000fe200000010ff */
[C---:B------:R-:W-:Y:S01]  /*6930*/  FMUL R20, R47.reuse, R24 ;  /* 0x000000182f147220 */ /* 0x040fe20000400000 */
[C---:B------:R-:W-:Y:S01]  /*6940*/  LOP3.LUT R0, R58.reuse, 0xffff0000, RZ, 0xc0, !PT ;  /* 0xffff00003a007812 */ /* 0x040fe200078ec0ff */
[----:B------:R-:W-:Y:S01]  /*6950*/  FMUL R24, R47, R28 ;  /* 0x0000001c2f187220 */ /* 0x000fe20000400000 */
[----:B------:R-:W-:Y:S01]  /*6960*/  SHF.L.U32 R2, R59, 0x10, RZ ;  /* 0x000000103b027819 */ /* 0x000fe200000006ff */
[C---:B------:R-:W-:Y:S01]  /*6970*/  FMUL R28, R47.reuse, R32 ;  /* 0x000000202f1c7220 */ /* 0x040fe20000400000 */
[----:B------:R-:W-:Y:S01]  /*6980*/  SHF.L.U32 R32, R58, 0x10, RZ ;  /* 0x000000103a207819 */ /* 0x000fe200000006ff */
[----:B------:R-:W-:Y:S01]  /*6990*/  FMUL R5, R47, R9 ;  /* 0x000000092f057220 */ /* 0x000fe20000400000 */
[C---:B------:R-:W-:Y:S01]  /*69a0*/  FFMA R3, R49.reuse, R50, R3 ;  /* 0x0000003231037223 */ /* 0x040fe20000000003 */
[----:B------:R-:W-:Y:S01]  /*69b0*/  FFMA R7, R49, R51, R7 ;  /* 0x0000003331077223 */ /* 0x000fe20000000007 */
[----:B------:R-:W-:Y:S01]  /*69c0*/  FMUL R6, R47, R10 ;  /* 0x0000000a2f067220 */ /* 0x000fe20000400000 */
[----:B------:R-:W-:Y:S01]  /*69d0*/  FFMA R4, R49, R32, R4 ;  /* 0x0000002031047223 */ /* 0x000fe20000000004 */
[----:B------:R-:W-:Y:S01]  /*69e0*/  LOP3.LUT R32, R59, 0xffff0000, RZ, 0xc0, !PT ;  /* 0xffff00003b207812 */ /* 0x000fe200078ec0ff */
[----:B------:R-:W-:Y:S01]  /*69f0*/  FFMA R5, R49, R0, R5 ;  /* 0x0000000031057223 */ /* 0x000fe20000000005 */
[C---:B------:R-:W-:Y:S01]  /*6a00*/  SHF.L.U32 R0, R60.reuse, 0x10, RZ ;  /* 0x000000103c007819 */ /* 0x040fe200000006ff */
[----:B------:R-:W-:Y:S01]  /*6a10*/  FMUL R11, R47, R11 ;  /* 0x0000000b2f0b7220 */ /* 0x000fe20000400000 */
[----:B------:R-:W-:Y:S01]  /*6a20*/  F2FP.BF16.F32.PACK_AB R53, R7, R3 ;  /* 0x000000030735723e */ /* 0x000fe200000010ff */
[C---:B------:R-:W-:Y:S01]  /*6a30*/  FFMA R6, R49.reuse, R2, R6 ;  /* 0x0000000231067223 */ /* 0x040fe20000000006 */
[----:B------:R-:W-:Y:S01]  /*6a40*/  LOP3.LUT R2, R60, 0xffff0000, RZ, 0xc0, !PT ;  /* 0xffff00003c027812 */ /* 0x000fe200078ec0ff */
[----:B------:R-:W-:Y:S01]  /*6a50*/  FFMA R11, R49, R32, R11 ;  /* 0x00000020310b7223 */ /* 0x000fe2000000000b */
[----:B------:R-:W-:Y:S01]  /*6a60*/  SHF.L.U32 R3, R61, 0x10, RZ ;  /* 0x000000103d037819 */ /* 0x000fe200000006ff */
[----:B------:R-:W-:Y:S01]  /*6a70*/  FFMA R8, R49, R0, R8 ;  /* 0x0000000031087223 */ /* 0x000fe20000000008 */
[----:B------:R-:W-:Y:S01]  /*6a80*/  LOP3.LUT R0, R61, 0xffff0000, RZ, 0xc0, !PT ;  /* 0xffff00003d007812 */ /* 0x000fe200078ec0ff */
[----:B------:R-:W-:Y:S01]  /*6a90*/  FMUL R9, R47, R13 ;  /* 0x0000000d2f097220 */ /* 0x000fe20000400000 */
[----:B------:R-:W-:Y:S01]  /*6aa0*/  F2FP.BF16.F32.PACK_AB R54, R5, R4 ;  /* 0x000000040536723e */ /* 0x000fe200000010ff */
[----:B------:R-:W-:Y:S01]  /*6ab0*/  FMUL R10, R47, R14 ;  /* 0x0000000e2f0a7220 */ /* 0x000fe20000400000 */
[----:B------:R-:W-:Y:S01]  /*6ac0*/  F2FP.BF16.F32.PACK_AB R55, R11, R6 ;  /* 0x000000060b37723e */ /* 0x000fe200000010ff */
[----:B------:R-:W-:Y:S01]  /*6ad0*/  FMUL R15, R47, R15 ;  /* 0x0000000f2f0f7220 */ /* 0x000fe20000400000 */
[----:B------:R-:W-:Y:S01]  /*6ae0*/  SHF.L.U32 R4, R77, 0x10, RZ ;  /* 0x000000104d047819 */ /* 0x000fe200000006ff */
[C---:B------:R-:W-:Y:S01]  /*6af0*/  FFMA R9, R49.reuse, R2, R9 ;  /* 0x0000000231097223 */ /* 0x040fe20000000009 */
[C---:B------:R-:W-:Y:S01]  /*6b00*/  SHF.L.U32 R2, R62.reuse, 0x10, RZ ;  /* 0x000000103e027819 */ /* 0x040fe200000006ff */
[C---:B------:R-:W-:Y:S01]  /*6b10*/  FFMA R10, R49.reuse, R3, R10 ;  /* 0x00000003310a7223 */ /* 0x040fe2000000000a */
[----:B------:R-:W-:Y:S01]  /*6b20*/  LOP3.LUT R3, R62, 0xffff0000, RZ, 0xc0, !PT ;  /* 0xffff00003e037812 */ /* 0x000fe200078ec0ff */
[----:B------:R-:W-:Y:S01]  /*6b30*/  FFMA R15, R49, R0, R15 ;  /* 0x00000000310f7223 */ /* 0x000fe2000000000f */
[----:B------:R-:W-:Y:S01]  /*6b40*/  SHF.L.U32 R0, R63, 0x10, RZ ;  /* 0x000000103f007819 */ /* 0x000fe200000006ff */
[----:B------:R-:W-:Y:S01]  /*6b50*/  FMUL R13, R47, R17 ;  /* 0x000000112f0d7220 */ /* 0x000fe20000400000 */
[----:B------:R-:W-:Y:S01]  /*6b60*/  F2FP.BF16.F32.PACK_AB R8, R9, R8 ;  /* 0x000000080908723e */ /* 0x000fe200000010ff */
[----:B------:R-:W-:Y:S01]  /*6b70*/  FMUL R14, R47, R18 ;  /* 0x000000122f0e7220 */ /* 0x000fe20000400000 */
[----:B------:R-:W-:Y:S01]  /*6b80*/  F2FP.BF16.F32.PACK_AB R9, R15, R10 ;  /* 0x0000000a0f09723e */ /* 0x000fe200000010ff */
[----:B------:R-:W-:Y:S01]  /*6b90*/  FFMA R12, R49, R2, R12 ;  /* 0x00000002310c7223 */ /* 0x000fe2000000000c */
[----:B------:R-:W-:Y:S01]  /*6ba0*/  LOP3.LUT R2, R63, 0xffff0000, RZ, 0xc0, !PT ;  /* 0xffff00003f027812 */ /* 0x000fe200078ec0ff */
[----:B------:R-:W-:Y:S01]  /*6bb0*/  FFMA R13, R49, R3, R13 ;  /* 0x00000003310d7223 */ /* 0x000fe2000000000d */
[----:B------:R-:W-:Y:S01]  /*6bc0*/  SHF.L.U32 R3, R69, 0x10, RZ ;  /* 0x0000001045037819 */ /* 0x000fe200000006ff */
[----:B------:R-:W-:Y:S01]  /*6bd0*/  FFMA R14, R49, R0, R14 ;  /* 0x00000000310e7223 */ /* 0x000fe2000000000e */
[C---:B------:R-:W-:Y:S01]  /*6be0*/  SHF.L.U32 R0, R68.reuse, 0x10, RZ ;  /* 0x0000001044007819 */ /* 0x040fe200000006ff */
[----:B------:R-:W-:Y:S01]  /*6bf0*/  FMUL R19, R47, R19 ;  /* 0x000000132f137220 */ /* 0x000fe20000400000 */
[----:B------:R-:W-:Y:S01]  /*6c00*/  F2FP.BF16.F32.PACK_AB R10, R13, R12 ;  /* 0x0000000c0d0a723e */ /* 0x000fe200000010ff */
[----:B------:R-:W-:Y:S01]  /*6c10*/  FMUL R17, R47, R21 ;  /* 0x000000152f117220 */ /* 0x000fe20000400000 */
[----:B------:R-:W-:Y:S01]  /*6c20*/  LOP3.LUT R5, R79, 0xffff0000, RZ, 0xc0, !PT ;  /* 0xffff00004f057812 */ /* 0x000fe200078ec0ff */
[C---:B------:R-:W-:Y:S01]  /*6c30*/  FFMA R19, R49.reuse, R2, R19 ;  /* 0x0000000231137223 */ /* 0x040fe20000000013 */
[----:B------:R-:W-:Y:S01]  /*6c40*/  LOP3.LUT R2, R68, 0xffff0000, RZ, 0xc0, !PT ;  /* 0xffff000044027812 */ /* 0x000fe200078ec0ff */
[----:B------:R1:W-:Y:S01]  /*6c50*/  STS.128 [R100+0x2000], R52 ;  /* 0x0020003464007388 */ /* 0x0003e20000000c00 */
[----:B------:R-:W-:Y:S01]  /*6c60*/  FFMA R16, R49, R0, R16 ;  /* 0x0000000031107223 */ /* 0x000fe20000000010 */
[----:B------:R-:W-:Y:S01]  /*6c70*/  LOP3.LUT R0, R69, 0xffff0000, RZ, 0xc0, !PT ;  /* 0xffff000045007812 */ /* 0x000fe200078ec0ff */
[----:B------:R-:W-:Y:S01]  /*6c80*/  FMUL R18, R47, R22 ;  /* 0x000000162f127220 */ /* 0x000fe20000400000 */
[----:B------:R-:W-:Y:S01]  /*6c90*/  F2FP.BF16.F32.PACK_AB R11, R19, R14 ;  /* 0x0000000e130b723e */ /* 0x000fe200000010ff */
[----:B------:R-:W-:Y:S01]  /*6ca0*/  FMUL R23, R47, R23 ;  /* 0x000000172f177220 */ /* 0x000fe20000400000 */
[C---:B------:R-:W-:Y:S01]  /*6cb0*/  FFMA R17, R49.reuse, R2, R17 ;  /* 0x0000000231117223 */ /* 0x040fe20000000011 */
[C---:B------:R-:W-:Y:S01]  /*6cc0*/  SHF.L.U32 R2, R70.reuse, 0x10, RZ ;  /* 0x0000001046027819 */ /* 0x040fe200000006ff */
[----:B------:R-:W-:Y:S01]  /*6cd0*/  FFMA R18, R49, R3, R18 ;  /* 0x0000000331127223 */ /* 0x000fe20000000012 */
[----:B------:R-:W-:Y:S01]  /*6ce0*/  SHF.L.U32 R3, R71, 0x10, RZ ;  /* 0x0000001047037819 */ /* 0x000fe200000006ff */
[----:B------:R1:W-:Y:S01]  /*6cf0*/  STS.128 [R99+0x2010], R8 ;  /* 0x0020100863007388 */ /* 0x0003e20000000c00 */
[----:B------:R-:W-:Y:S01]  /*6d00*/  F2FP.BF16.F32.PACK_AB R16, R17, R16 ;  /* 0x000000101110723e */ /* 0x000fe200000010ff */
[----:B------:R-:W-:Y:S01]  /*6d10*/  FFMA R23, R49, R0, R23 ;  /* 0x0000000031177223 */ /* 0x000fe20000000017 */
[----:B------:R-:W-:Y:S01]  /*6d20*/  LOP3.LUT R0, R70, 0xffff0000, RZ, 0xc0, !PT ;  /* 0xffff000046007812 */ /* 0x000fe200078ec0ff */
[C---:B------:R-:W-:Y:S01]  /*6d30*/  FMUL R21, R47.reuse, R25 ;  /* 0x000000192f157220 */ /* 0x040fe20000400000 */
[----:B------:R-:W-:Y:S01]  /*6d40*/  FMUL R22, R47, R26 ;  /* 0x0000001a2f167220 */ /* 0x000fe20000400000 */
[C---:B------:R-:W-:Y:S01]  /*6d50*/  FFMA R20, R49.reuse, R2, R20 ;  /* 0x0000000231147223 */ /* 0x040fe20000000014 */
[C---:B------:R-:W-:Y:S01]  /*6d60*/  SHF.L.U32 R2, R76.reuse, 0x10, RZ ;  /* 0x000000104c027819 */ /* 0x040fe200000006ff */
[----:B------:R-:W-:Y:S01]  /*6d70*/  FFMA R21, R49, R0, R21 ;  /* 0x0000000031157223 */ /* 0x000fe20000000015 */
[----:B------:R-:W-:Y:S01]  /*6d80*/  LOP3.LUT R0, R71, 0xffff0000, RZ, 0xc0, !PT ;  /* 0xffff000047007812 */ /* 0x000fe200078ec0ff */
[----:B------:R-:W-:Y:S01]  /*6d90*/  FFMA R22, R49, R3, R22 ;  /* 0x0000000331167223 */ /* 0x000fe20000000016 */
[C---:B------:R-:W-:Y:S01]  /*6da0*/  FMUL R27, R47.reuse, R27 ;  /* 0x0000001b2f1b7220 */ /* 0x040fe20000400000 */
[----:B------:R-:W-:Y:S01]  /*6db0*/  LOP3.LUT R3, R76, 0xffff0000, RZ, 0xc0, !PT ;  /* 0xffff00004c037812 */ /* 0x000fe200078ec0ff */
[C---:B------:R-:W-:Y:S01]  /*6dc0*/  FMUL R25, R47.reuse, R29 ;  /* 0x0000001d2f197220 */ /* 0x040fe20000400000 */
[----:B------:R-:W-:Y:S01]  /*6dd0*/  FMUL R26, R47, R30 ;  /* 0x0000001e2f1a7220 */ /* 0x000fe20000400000 */
[C---:B------:R-:W-:Y:S01]  /*6de0*/  FFMA R27, R49.reuse, R0, R27 ;  /* 0x00000000311b7223 */ /* 0x040fe2000000001b */
[----:B------:R-:W-:Y:S01]  /*6df0*/  FFMA R24, R49, R2, R24 ;  /* 0x0000000231187223 */ /* 0x000fe20000000018 */
[----:B------:R-:W-:Y:S01]  /*6e00*/  LOP3.LUT R0, R77, 0xffff0000, RZ, 0xc0, !PT ;  /* 0xffff00004d007812 */ /* 0x000fe200078ec0ff */
[----:B------:R-:W-:Y:S01]  /*6e10*/  FFMA R25, R49, R3, R25 ;  /* 0x0000000331197223 */ /* 0x000fe20000000019 */
[----:B------:R-:W-:Y:S01]  /*6e20*/  FMUL R31, R47, R31 ;  /* 0x0000001f2f1f7220 */ /* 0x000fe20000400000 */
[C---:B------:R-:W-:Y:S01]  /*6e30*/  SHF.L.U32 R2, R78.reuse, 0x10, RZ ;  /* 0x000000104e027819 */ /* 0x040fe200000006ff */
[----:B------:R-:W-:Y:S01]  /*6e40*/  FFMA R26, R49, R4, R26 ;  /* 0x00000004311a7223 */ /* 0x000fe2000000001a */
[----:B------:R-:W-:Y:S01]  /*6e50*/  LOP3.LUT R3, R78, 0xffff0000, RZ, 0xc0, !PT ;  /* 0xffff00004e037812 */ /* 0x000fe200078ec0ff */
[----:B------:R-:W-:Y:S01]  /*6e60*/  FMUL R29, R47, R33 ;  /* 0x000000212f1d7220 */ /* 0x000fe20000400000 */
[----:B------:R-:W-:Y:S01]  /*6e70*/  SHF.L.U32 R4, R79, 0x10, RZ ;  /* 0x000000104f047819 */ /* 0x000fe200000006ff */
[----:B------:R-:W-:Y:S01]  /*6e80*/  FMUL R30, R47, R34 ;  /* 0x000000222f1e7220 */ /* 0x000fe20000400000 */
[----:B------:R-:W-:Y:S01]  /*6e90*/  F2FP.BF16.F32.PACK_AB R17, R23, R18 ;  /* 0x000000121711723e */ /* 0x000fe200000010ff */
[----:B------:R-:W-:Y:S01]  /*6ea0*/  FFMA R31, R49, R0, R31 ;  /* 0x00000000311f7223 */ /* 0x000fe2000000001f */
[----:B------:R-:W-:Y:S01]  /*6eb0*/  FMUL R35, R47, R35 ;  /* 0x000000232f237220 */ /* 0x000fe20000400000 */
[----:B------:R-:W-:Y:S01]  /*6ec0*/  F2FP.BF16.F32.PACK_AB R18, R21, R20 ;  /* 0x000000141512723e */ /* 0x000fe200000010ff */
[----:B------:R-:W-:Y:S01]  /*6ed0*/  FFMA R28, R49, R2, R28 ;  /* 0x00000002311c7223 */ /* 0x000fe2000000001c */
[----:B------:R-:W-:Y:S01]  /*6ee0*/  F2FP.BF16.F32.PACK_AB R19, R27, R22 ;  /* 0x000000161b13723e */ /* 0x000fe200000010ff */
[C---:B------:R-:W-:Y:S01]  /*6ef0*/  FFMA R29, R49.reuse, R3, R29 ;  /* 0x00000003311d7223 */ /* 0x040fe2000000001d */
[C---:B------:R-:W-:Y:S01]  /*6f00*/  FFMA R30, R49.reuse, R4, R30 ;  /* 0x00000004311e7223 */ /* 0x040fe2000000001e */
[----:B------:R-:W-:Y:S01]  /*6f10*/  FFMA R35, R49, R5, R35 ;  /* 0x0000000531237223 */ /* 0x000fe20000000023 */
[----:B------:R-:W-:Y:S01]  /*6f20*/  F2FP.BF16.F32.PACK_AB R24, R25, R24 ;  /* 0x000000181918723e */ /* 0x000fe200000010ff */
[----:B------:R1:W-:Y:S01]  /*6f30*/  STS.128 [R98+0x2020], R16 ;  /* 0x0020201062007388 */ /* 0x0003e20000000c00 */
[----:B------:R-:W-:Y:S02]  /*6f40*/  F2FP.BF16.F32.PACK_AB R25, R31, R26 ;  /* 0x0000001a1f19723e */ /* 0x000fe400000010ff */
[----:B------:R-:W-:Y:S02]  /*6f50*/  F2FP.BF16.F32.PACK_AB R26, R29, R28 ;  /* 0x0000001c1d1a723e */ /* 0x000fe400000010ff */
[----:B------:R-:W-:Y:S02]  /*6f60*/  F2FP.BF16.F32.PACK_AB R27, R35, R30 ;  /* 0x0000001e231b723e */ /* 0x000fe400000010ff */
[----:B------:R-:W-:Y:S02]  /*6f70*/  LEA R0, R65, UR48, 0x3 ;  /* 0x0000003041007c11 */ /* 0x000fe4000f8e18ff */
[----:B------:R-:W-:Y:S01]  /*6f80*/  @P6 SHF.L.U32 R2, R97, 0x1f, RZ ;  /* 0x0000001f61026819 */ /* 0x000fe200000006ff */
        /* <DEDUP_REMOVED lines=9> */
[----:B------:R-:W-:Y:S02]  /*7020*/  UIADD3 UR8, UP0, UPT, UR52, 0x680, URZ ;  /* 0x0000068034087890 */ /* 0x000fe4000ff1e0ff */
[----:B------:R-:W-:Y:S02]  /*7030*/  UIADD3 UR5, UPT, UPT, UR41, 0x20, URZ ;  /* 0x0000002029057890 */ /* 0x000fe4000fffe0ff */
[----:B------:R-:W-:Y:S02]  /*7040*/  UIADD3 UR4, UPT, UPT, UR48, 0x2200, URZ ;  /* 0x0000220030047890 */ /* 0x000fe4000fffe0ff */
[----:B------:R-:W-:Y:S01]  /*7050*/  UIADD3.X UR9, UPT, UPT, URZ, UR53, URZ, UP0, !UPT ;  /* 0x00000035ff097290 */ /* 0x000fe200087fe4ff */
[----:B------:R-:W-:Y:S01]  /*7060*/  UMOV UR6, UR42 ;  /* 0x0000002a00067c82 */ /* 0x000fe20008000000 */
[----:B------:R-:W-:Y:S07]  /*7070*/  UMOV UR7, UR36 ;  /* 0x0000002400077c82 */ /* 0x000fee0008000000 */
[----:B------:R2:W-:Y:S01]  /*7080*/  UTMASTG.3D [UR4], [UR8] ;  /* 0x00000004080073b5 */ /* 0x0005e20008010000 */
[----:B------:R0:W-:Y:S01]  /*7090*/  UTMACMDFLUSH ;  /* 0x00000000000079b7 */ /* 0x0001e20000000000 */
[----:B--2---:R-:W-:Y:S04]  /*70a0*/  DEPBAR.LE SB0, 0x1 ;  /* 0x000080400000791a */ /* 0x004fe80000000000 */
.L_x_108:
[----:B------:R-:W-:Y:S05]  /*70b0*/  BSYNC.RECONVERGENT B0 ;  /* 0x0000000000007941 */ /* 0x000fea0003800200 */
.L_x_107:
[----:B------:R-:W-:Y:S01]  /*70c0*/  BAR.SYNC.DEFER_BLOCKING 0x1, 0x80 ;  /* 0x0042000000007b1d */ /* 0x000fe20000010000 */
[----:B------:R-:W-:Y:S04]  /*70d0*/  UIADD3 UR40, UPT, UPT, UR51, 0x1, URZ ;  /* 0x0000000133287890 */ /* 0x000fe8000fffe0ff */
[----:B------:R-:W-:Y:S04]  /*70e0*/  UISETP.NE.AND UP0, UPT, UR40, 0x4, UPT ;  /* 0x000000042800788c */ /* 0x000fe8000bf05270 */
[----:B------:R-:W-:Y:S01]  /*70f0*/  USEL UR40, UR40, URZ, UP0 ;  /* 0x000000ff28287287 */ /* 0x000fe20008000000 */
[----:B------:R2:W-:Y:S01]  /*7100*/  @P6 SYNCS.ARRIVE.TRANS64.RED.A1T0 RZ, [R72+URZ], RZ ;  /* 0x000000ff48ff69a7 */ /* 0x0005e200081004ff */
[----:B------:R-:W-:Y:S01]  /*7110*/  BSSY B1, `(.L_x_109) ;  /* 0x0000017000017945 */ /* 0x000fe20003800000 */
[----:B------:R-:W4:Y:S02]  /*7120*/  @P6 SYNCS.PHASECHK.TRANS64.TRYWAIT P0, [R0+URZ+0x40], R2 ;  /* 0x00004002000065a7 */ /* 0x000f2400080011ff */
[----:B----4-:R-:W-:Y:S01]  /*7130*/  @P6 SEL R66, RZ, 0x1, !P0 ;  /* 0x00000001ff426807 */ /* 0x010fe20004000000 */
[----:B--2---:R-:W-:Y:S06]  /*7140*/  @!P6 BRA `(.L_x_110) ;  /* 0x00000000004ce947 */ /* 0x004fec0003800000 */
        /* <DEDUP_REMOVED lines=9> */
[----:B------:R-:W-:Y:S04]  /*71e0*/  SHF.L.U32 R6, R97, 0x1f, RZ ;  /* 0x0000001f61067819 */ /* 0x000fe800000006ff */
[----:B------:R-:W2:Y:S02]  /*71f0*/  SYNCS.PHASECHK.TRANS64.TRYWAIT P0, [R0+URZ+0x40], R6 ;  /* 0x00004006000075a7 */ /* 0x000ea400080011ff */
[----:B--2---:R-:W-:Y:S05]  /*7200*/  @!P0 BRA `(.L_x_113) ;  /* 0x0000002400648947 */ /* 0x004fea0003800000 */
.L_x_112:
[----:B------:R-:W-:Y:S05]  /*7210*/  BSYNC B0 ;  /* 0x0000000000007941 */ /* 0x000fea0003800000 */
.L_x_111:
[----:B------:R-:W-:Y:S02]  /*7220*/  ISETP.NE.AND P0, PT, R67, RZ, PT ;  /* 0x000000ff4300720c */ /* 0x000fe40003f05270 */
[----:B------:R-:W-:Y:S11]  /*7230*/  IADD3 R65, PT, PT, R65, 0x1, RZ ;  /* 0x0000000141417810 */ /* 0x000ff60007ffe0ff */
[----:B------:R4:W1:Y:S04]  /*7240*/  @P0 LDS.128 R56, [R5] ;  /* 0x0000000005380984 */ /* 0x0008680000000c00 */
[----:B------:R4:W1:Y:S04]  /*7250*/  @P0 LDS.128 R60, [R4+0x10] ;  /* 0x00001000043c0984 */ /* 0x0008680000000c00 */
[----:B------:R4:W1:Y:S04]  /*7260*/  @P0 LDS.128 R68, [R3+0x20] ;  /* 0x0000200003440984 */ /* 0x0008680000000c00 */
[----:B------:R4:W1:Y:S02]  /*7270*/  @P0 LDS.128 R76, [R2+0x30] ;  /* 0x00003000024c0984 */ /* 0x0008640000000c00 */
.L_x_110:
[----:B------:R-:W-:Y:S05]  /*7280*/  BSYNC B1 ;  /* 0x0000000000017941 */ /* 0x000fea0003800000 */
.L_x_109:
        /* <DEDUP_REMOVED lines=21> */
.L_x_114:
        /* <DEDUP_REMOVED lines=146> */
.L_x_116:
[----:B------:R-:W-:Y:S05]  /*7d00*/  BSYNC.RECONVERGENT B0 ;  /* 0x0000000000007941 */ /* 0x000fea0003800200 */
.L_x_115:
        /* <DEDUP_REMOVED lines=21> */
.L_x_120:
[----:B------:R-:W-:Y:S05]  /*7e60*/  BSYNC B0 ;  /* 0x0000000000007941 */ /* 0x000fea0003800000 */
.L_x_119:
[----:B------:R-:W-:Y:S11]  /*7e70*/  ISETP.NE.AND P0, PT, R67, RZ, PT ;  /* 0x000000ff4300720c */ /* 0x000ff60003f05270 */
[----:B------:R-:W-:Y:S02]  /*7e80*/  @!UPT UIADD3 URZ, UPT, UPT, URZ, URZ, URZ ;  /* 0x000000fffffff290 */ /* 0x000fe4000fffe0ff */
[----:B------:R4:W1:Y:S04]  /*7e90*/  @P0 LDS.128 R56, [R4] ;  /* 0x0000000004380984 */ /* 0x0008680000000c00 */
[----:B------:R4:W1:Y:S04]  /*7ea0*/  @P0 LDS.128 R60, [R3+0x10] ;  /* 0x00001000033c0984 */ /* 0x0008680000000c00 */
[----:B------:R4:W1:Y:S04]  /*7eb0*/  @P0 LDS.128 R68, [R2+0x20] ;  /* 0x0000200002440984 */ /* 0x0008680000000c00 */
[----:B------:R4:W1:Y:S02]  /*7ec0*/  @P0 LDS.128 R76, [R65+0x30] ;  /* 0x00003000414c0984 */ /* 0x0008640000000c00 */
.L_x_118:
[----:B------:R-:W-:Y:S05]  /*7ed0*/  BSYNC B1 ;  /* 0x0000000000017941 */ /* 0x000fea0003800000 */
.L_x_117:
        /* <DEDUP_REMOVED lines=21> */
.L_x_122:
[----:B------:R-:W-:Y:S01]  /*8030*/  ISETP.NE.AND P0, PT, R102, RZ, PT ;  /* 0x000000ff6600720c */ /* 0x000fe20003f05270 */
[----:B------:R-:W-:Y:S05]  /*8040*/  WARPSYNC.ALL ;  /* 0x0000000000007948 */ /* 0x000fea0003800000 */
[----:B------:R-:W-:Y:S01]  /*8050*/  R2UR UR4, R48 ;  /* 0x00000000300472ca */ /* 0x000fe200000e0000 */
[----:B------:R-:W-:Y:S01]  /*8060*/  BSSY.RECONVERGENT B0, `(.L_x_123) ;  /* 0x000008c000007945 */ /* 0x000fe20003800200 */
[----:B------:R-:W-:Y:S02]  /*8070*/  R2UR UR5, R64 ;  /* 0x00000000400572ca */ /* 0x000fe400000e0000 */
[C---:B-1----:R-:W-:Y:S02]  /*8080*/  SHF.L.U32 R0, R56.reuse, 0x10, RZ ;  /* 0x0000001038007819 */ /* 0x042fe400000006ff */
[----:B----4-:R-:W-:Y:S02]  /*8090*/  LOP3.LUT R2, R56, 0xffff0000, RZ, 0xc0, !PT ;  /* 0xffff000038027812 */ /* 0x010fe400078ec0ff */
[C---:B------:R-:W-:Y:S02]  /*80a0*/  SHF.L.U32 R3, R57.reuse, 0x10, RZ ;  /* 0x0000001039037819 */ /* 0x040fe400000006ff */
[----:B------:R-:W-:Y:S02]  /*80b0*/  LOP3.LUT R48, R57, 0xffff0000, RZ, 0xc0, !PT ;  /* 0xffff000039307812 */ /* 0x000fe400078ec0ff */
[C---:B------:R-:W-:Y:S01]  /*80c0*/  SHF.L.U32 R50, R58.reuse, 0x10, RZ ;  /* 0x000000103a327819 */ /* 0x040fe200000006ff */
[----:B------:R-:W1:Y:S01]  /*80d0*/  LDTM.x32 R4, tmem[UR4+0x60] ;  /* 0x00006004000479ee */ /* 0x000e6200082c0000 */
[----:B------:R-:W-:Y:S01]  /*80e0*/  LOP3.LUT R51, R58, 0xffff0000, RZ, 0xc0, !PT ;  /* 0xffff00003a337812 */ /* 0x000fe200078ec0ff */
[----:B------:R-:W-:Y:S01]  /*80f0*/  NOP ;  /* 0x0000000000007918 */ /* 0x000fe20000000000 */
[C---:B------:R-:W-:Y:S01]  /*8100*/  SHF.L.U32 R52, R59.reuse, 0x10, RZ ;  /* 0x000000103b347819 */ /* 0x040fe200000006ff */
[----:B------:R-:W-:Y:S01]  /*8110*/  UIADD3 UR5, UPT, UPT, UR5, 0xd0, URZ ;  /* 0x000000d005057890 */ /* 0x000fe2000fffe0ff */
[----:B------:R-:W-:Y:S02]  /*8120*/  LOP3.LUT R53, R59, 0xffff0000, RZ, 0xc0, !PT ;  /* 0xffff00003b357812 */ /* 0x000fe400078ec0ff */
[C---:B------:R-:W-:Y:S01]  /*8130*/  SHF.L.U32 R54, R60.reuse, 0x10, RZ ;  /* 0x000000103c367819 */ /* 0x040fe200000006ff */
[----:B------:R-:W-:Y:S01]  /*8140*/  UPRMT UR5, UR37, 0x654, UR5 ;  /* 0x0000065425057896 */ /* 0x000fe20008000005 */
[----:B------:R-:W-:Y:S02]  /*8150*/  LOP3.LUT R55, R60, 0xffff0000, RZ, 0xc0, !PT ;  /* 0xffff00003c377812 */ /* 0x000fe400078ec0ff */
[C---:B------:R-:W-:Y:S02]  /*8160*/  SHF.L.U32 R56, R61.reuse, 0x10, RZ ;  /* 0x000000103d387819 */ /* 0x040fe400000006ff */
[----:B------:R-:W-:Y:S02]  /*8170*/  LOP3.LUT R57, R61, 0xffff0000, RZ, 0xc0, !PT ;  /* 0xffff00003d397812 */ /* 0x000fe400078ec0ff */
[C---:B------:R-:W-:Y:S02]  /*8180*/  SHF.L.U32 R58, R62.reuse, 0x10, RZ ;  /* 0x000000103e3a7819 */ /* 0x040fe400000006ff */
[----:B------:R-:W-:Y:S01]  /*8190*/  LOP3.LUT R59, R62, 0xffff0000, RZ, 0xc0, !PT ;  /* 0xffff00003e3b7812 */ /* 0x000fe200078ec0ff */
[----:B-1----:R-:W-:Y:S01]  /*81a0*/  SYNCS.ARRIVE.TRANS64.RED.A1T0 RZ, [UR5], RZ ;  /* 0x000000ffffff79a7 */ /* 0x002fe20008100405 */
[C---:B------:R-:W-:Y:S02]  /*81b0*/  SHF.L.U32 R60, R63.reuse, 0x10, RZ ;  /* 0x000000103f3c7819 */ /* 0x040fe400000006ff */
[----:B------:R-:W-:Y:S02]  /*81c0*/  LOP3.LUT R61, R63, 0xffff0000, RZ, 0xc0, !PT ;  /* 0xffff00003f3d7812 */ /* 0x000fe400078ec0ff */
[C---:B------:R-:W-:Y:S01]  /*81d0*/  SHF.L.U32 R62, R68.reuse, 0x10, RZ ;  /* 0x00000010443e7819 */ /* 0x040fe200000006ff */
[C---:B------:R-:W-:Y:S01]  /*81e0*/  FMUL R4, R47.reuse, R4 ;  /* 0x000000042f047220 */ /* 0x040fe20000400000 */
[C---:B------:R-:W-:Y:S01]  /*81f0*/  FMUL R5, R47.reuse, R5 ;  /* 0x000000052f057220 */ /* 0x040fe20000400000 */
[----:B------:R-:W-:Y:S01]  /*8200*/  FMUL R6, R47, R6 ;  /* 0x000000062f067220 */ /* 0x000fe20000400000 */
[----:B------:R-:W-:Y:S01]  /*8210*/  LOP3.LUT R63, R68, 0xffff0000, RZ, 0xc0, !PT ;  /* 0xffff0000443f7812 */ /* 0x000fe200078ec0ff */
[C---:B------:R-:W-:Y:S01]  /*8220*/  FFMA R4, R49.reuse, R0, R4 ;  /* 0x0000000031047223 */ /* 0x040fe20000000004 */
[----:B------:R-:W-:Y:S01]  /*8230*/  FFMA R5, R49, R2, R5 ;  /* 0x0000000231057223 */ /* 0x000fe20000000005 */
[----:B------:R-:W-:Y:S01]  /*8240*/  SHF.L.U32 R64, R69, 0x10, RZ ;  /* 0x0000001045407819 */ /* 0x000fe200000006ff */
[----:B------:R-:W-:Y:S01]  /*8250*/  FFMA R6, R49, R3, R6 ;  /* 0x0000000331067223 */ /* 0x000fe20000000006 */
[----:B------:R-:W-:Y:S01]  /*8260*/  FMUL R7, R47, R7 ;  /* 0x000000072f077220 */ /* 0x000fe20000400000 */
[----:B------:R-:W-:Y:S01]  /*8270*/  LOP3.LUT R65, R69, 0xffff0000, RZ, 0xc0, !PT ;  /* 0xffff000045417812 */ /* 0x000fe200078ec0ff */
[----:B------:R-:W-:Y:S01]  /*8280*/  FMUL R8, R47, R8 ;  /* 0x000000082f087220 */ /* 0x000fe20000400000 */
[----:B------:R-:W-:Y:S01]  /*8290*/  F2FP.BF16.F32.PACK_AB R4, R5, R4 ;  /* 0x000000040504723e */ /* 0x000fe200000010ff */
[----:B------:R-:W-:Y:S01]  /*82a0*/  FFMA R7, R49, R48, R7 ;  /* 0x0000003031077223 */ /* 0x000fe20000000007 */
[----:B------:R-:W-:Y:S01]  /*82b0*/  FMUL R9, R47, R9 ;  /* 0x000000092f097220 */ /* 0x000fe20000400000 */
[----:B------:R-:W-:Y:S01]  /*82c0*/  FFMA R8, R49, R50, R8 ;  /* 0x0000003231087223 */ /* 0x000fe20000000008 */
[C---:B------:R-:W-:Y:S01]  /*82d0*/  SHF.L.U32 R66, R70.reuse, 0x10, RZ ;  /* 0x0000001046427819 */ /* 0x040fe200000006ff */
[----:B------:R-:W-:Y:S01]  /*82e0*/  FMUL R0, R47, R10 ;  /* 0x0000000a2f007220 */ /* 0x000fe20000400000 */
[----:B------:R-:W-:Y:S01]  /*82f0*/  F2FP.BF16.F32.PACK_AB R5, R7, R6 ;  /* 0x000000060705723e */ /* 0x000fe200000010ff */
[----:B------:R-:W-:Y:S01]  /*8300*/  FFMA R9, R49, R51, R9 ;  /* 0x0000003331097223 */ /* 0x000fe20000000009 */
[----:B------:R-:W-:Y:S01]  /*8310*/  FMUL R2, R47, R11 ;  /* 0x0000000b2f027220 */ /* 0x000fe20000400000 */
[----:B------:R-:W-:Y:S01]  /*8320*/  FFMA R0, R49, R52, R0 ;  /* 0x0000003431007223 */ /* 0x000fe20000000000 */
[----:B------:R-:W-:Y:S01]  /*8330*/  LOP3.LUT R67, R70, 0xffff0000, RZ, 0xc0, !PT ;  /* 0xffff000046437812 */ /* 0x000fe200078ec0ff */
[----:B------:R-:W-:Y:S01]  /*8340*/  FMUL R3, R47, R12 ;  /* 0x0000000c2f037220 */ /* 0x000fe20000400000 */
[----:B------:R-:W-:Y:S01]  /*8350*/  F2FP.BF16.F32.PACK_AB R6, R9, R8 ;  /* 0x000000080906723e */ /* 0x000fe200000010ff */
[----:B------:R-:W-:Y:S01]  /*8360*/  FFMA R2, R49, R53, R2 ;  /* 0x0000003531027223 */ /* 0x000fe20000000002 */
[----:B------:R-:W-:Y:S01]  /*8370*/  FMUL R10, R47, R13 ;  /* 0x0000000d2f0a7220 */ /* 0x000fe20000400000 */
[----:B------:R-:W-:Y:S01]  /*8380*/  FFMA R3, R49, R54, R3 ;  /* 0x0000003631037223 */ /* 0x000fe20000000003 */
[----:B------:R-:W-:Y:S01]  /*8390*/  SHF.L.U32 R68, R71, 0x10, RZ ;  /* 0x0000001047447819 */ /* 0x000fe200000006ff */
[----:B------:R-:W-:Y:S01]  /*83a0*/  FMUL R11, R47, R14 ;  /* 0x0000000e2f0b7220 */ /* 0x000fe20000400000 */
[----:B------:R-:W-:Y:S01]  /*83b0*/  F2FP.BF16.F32.PACK_AB R7, R2, R0 ;  /* 0x000000000207723e */ /* 0x000fe200000010ff */
[----:B------:R-:W-:Y:S01]  /*83c0*/  FFMA R10, R49, R55, R10 ;  /* 0x00000037310a7223 */ /* 0x000fe2000000000a */
[C---:B------:R-:W-:Y:S01]  /*83d0*/  FMUL R15, R47.reuse, R15 ;  /* 0x0000000f2f0f7220 */ /* 0x040fe20000400000 */
[C---:B------:R-:W-:Y:S01]  /*83e0*/  FMUL R12, R47.reuse, R16 ;  /* 0x000000102f0c7220 */ /* 0x040fe20000400000 */
[----:B------:R-:W-:Y:S01]  /*83f0*/  FMUL R13, R47, R17 ;  /* 0x000000112f0d7220 */ /* 0x000fe20000400000 */
[----:B------:R1:W-:Y:S01]  /*8400*/  STS.128 [R100+0x6000], R4 ;  /* 0x0060000464007388 */ /* 0x0003e20000000c00 */
[----:B------:R-:W-:Y:S01]  /*8410*/  LOP3.LUT R69, R71, 0xffff0000, RZ, 0xc0, !PT ;  /* 0xffff000047457812 */ /* 0x000fe200078ec0ff */
[C---:B------:R-:W-:Y:S01]  /*8420*/  FFMA R11, R49.reuse, R56, R11 ;  /* 0x00000038310b7223 */ /* 0x040fe2000000000b */
[----:B------:R-:W-:Y:S01]  /*8430*/  SHF.L.U32 R70, R76, 0x10, RZ ;  /* 0x000000104c467819 */ /* 0x000fe200000006ff */
[C---:B------:R-:W-:Y:S01]  /*8440*/  FFMA R15, R49.reuse, R57, R15 ;  /* 0x00000039310f7223 */ /* 0x040fe2000000000f */
[----:B------:R-:W-:Y:S01]  /*8450*/  F2FP.BF16.F32.PACK_AB R8, R10, R3 ;  /* 0x000000030a08723e */ /* 0x000fe200000010ff */
[C---:B------:R-:W-:Y:S01]  /*8460*/  FFMA R12, R49.reuse, R58, R12 ;  /* 0x0000003a310c7223 */ /* 0x040fe2000000000c */
[----:B------:R-:W-:Y:S01]  /*8470*/  FFMA R13, R49, R59, R13 ;  /* 0x0000003b310d7223 */ /* 0x000fe2000000000d */
[C---:B------:R-:W-:Y:S01]  /*8480*/  FMUL R14, R47.reuse, R18 ;  /* 0x000000122f0e7220 */ /* 0x040fe20000400000 */
[C---:B------:R-:W-:Y:S01]  /*8490*/  FMUL R19, R47.reuse, R19 ;  /* 0x000000132f137220 */ /* 0x040fe20000400000 */
[C---:B------:R-:W-:Y:S01]  /*84a0*/  FMUL R16, R47.reuse, R20 ;  /* 0x000000142f107220 */ /* 0x040fe20000400000 */
[----:B------:R-:W-:Y:S01]  /*84b0*/  FMUL R17, R47, R21 ;  /* 0x000000152f117220 */ /* 0x000fe20000400000 */
[----:B------:R-:W-:Y:S01]  /*84c0*/  FFMA R14, R49, R60, R14 ;  /* 0x0000003c310e7223 */ /* 0x000fe2000000000e */
        /* <DEDUP_REMOVED lines=9> */
[----:B------:R-:W-:Y:S01]  /*8560*/  F2FP.BF16.F32.PACK_AB R9, R15, R11 ;  /* 0x0000000b0f09723e */ /* 0x000fe200000010ff */
[----:B------:R-:W-:Y:S01]  /*8570*/  FFMA R23, R49, R65, R23 ;  /* 0x0000004131177223 */ /* 0x000fe20000000017 */
[----:B------:R-:W-:Y:S01]  /*8580*/  FMUL R27, R47, R27 ;  /* 0x0000001b2f1b7220 */ /* 0x000fe20000400000 */
[----:B------:R-:W-:Y:S01]  /*8590*/  F2FP.BF16.F32.PACK_AB R10, R13, R12 ;  /* 0x0000000c0d0a723e */ /* 0x000fe200000010ff */
[----:B------:R-:W-:Y:S01]  /*85a0*/  FFMA R20, R49, R66, R20 ;  /* 0x0000004231147223 */ /* 0x000fe20000000014 */
[----:B------:R-:W-:Y:S01]  /*85b0*/  F2FP.BF16.F32.PACK_AB R11, R19, R14 ;  /* 0x0000000e130b723e */ /* 0x000fe200000010ff */
[----:B------:R-:W-:Y:S01]  /*85c0*/  FMUL R24, R47, R28 ;  /* 0x0000001c2f187220 */ /* 0x000fe20000400000 */
[----:B------:R-:W-:Y:S01]  /*85d0*/  LOP3.LUT R71, R76, 0xffff0000, RZ, 0xc0, !PT ;  /* 0xffff00004c477812 */ /* 0x000fe200078ec0ff */
[----:B------:R-:W-:Y:S01]  /*85e0*/  FFMA R21, R49, R67, R21 ;  /* 0x0000004331157223 */ /* 0x000fe20000000015 */
[----:B------:R-:W-:Y:S01]  /*85f0*/  SHF.L.U32 R72, R77, 0x10, RZ ;  /* 0x000000104d487819 */ /* 0x000fe200000006ff */
[----:B------:R1:W-:Y:S01]  /*8600*/  STS.128 [R99+0x6010], R8 ;  /* 0x0060100863007388 */ /* 0x0003e20000000c00 */
[----:B------:R-:W-:Y:S01]  /*8610*/  FMUL R25, R47, R29 ;  /* 0x0000001d2f197220 */ /* 0x000fe20000400000 */
[----:B------:R-:W-:Y:S01]  /*8620*/  FFMA R22, R49, R68, R22 ;  /* 0x0000004431167223 */ /* 0x000fe20000000016 */
[----:B------:R-:W-:Y:S01]  /*8630*/  LOP3.LUT R73, R77, 0xffff0000, RZ, 0xc0, !PT ;  /* 0xffff00004d497812 */ /* 0x000fe200078ec0ff */
[----:B------:R-:W-:Y:S01]  /*8640*/  FMUL R26, R47, R30 ;  /* 0x0000001e2f1a7220 */ /* 0x000fe20000400000 */
[----:B------:R-:W-:Y:S01]  /*8650*/  FFMA R27, R49, R69, R27 ;  /* 0x00000045311b7223 */ /* 0x000fe2000000001b */
[C---:B------:R-:W-:Y:S01]  /*8660*/  SHF.L.U32 R74, R78.reuse, 0x10, RZ ;  /* 0x000000104e4a7819 */ /* 0x040fe200000006ff */
[----:B------:R-:W-:Y:S01]  /*8670*/  FMUL R31, R47, R31 ;  /* 0x0000001f2f1f7220 */ /* 0x000fe20000400000 */
[----:B------:R-:W-:Y:S01]  /*8680*/  FFMA R24, R49, R70, R24 ;  /* 0x0000004631187223 */ /* 0x000fe20000000018 */
[----:B------:R-:W-:Y:S01]  /*8690*/  LOP3.LUT R75, R78, 0xffff0000, RZ, 0xc0, !PT ;  /* 0xffff00004e4b7812 */ /* 0x000fe200078ec0ff */
[----:B------:R-:W-:Y:S01]  /*86a0*/  FMUL R28, R47, R32 ;  /* 0x000000202f1c7220 */ /* 0x000fe20000400000 */
[----:B------:R-:W-:Y:S01]  /*86b0*/  FFMA R25, R49, R71, R25 ;  /* 0x0000004731197223 */ /* 0x000fe20000000019 */
[----:B------:R-:W-:Y:S01]  /*86c0*/  SHF.L.U32 R76, R79, 0x10, RZ ;  /* 0x000000104f4c7819 */ /* 0x000fe200000006ff */
[----:B------:R-:W-:Y:S01]  /*86d0*/  FMUL R29, R47, R33 ;  /* 0x000000212f1d7220 */ /* 0x000fe20000400000 */
[----:B------:R-:W-:Y:S01]  /*86e0*/  F2FP.BF16.F32.PACK_AB R16, R17, R16 ;  /* 0x000000101110723e */ /* 0x000fe200000010ff */
[----:B------:R-:W-:Y:S01]  /*86f0*/  FFMA R26, R49, R72, R26 ;  /* 0x00000048311a7223 */ /* 0x000fe2000000001a */
[----:B------:R-:W-:Y:S01]  /*8700*/  LOP3.LUT R77, R79, 0xffff0000, RZ, 0xc0, !PT ;  /* 0xffff00004f4d7812 */ /* 0x000fe200078ec0ff */
        /* <DEDUP_REMOVED lines=33> */
.L_x_124:
[----:B------:R-:W-:Y:S05]  /*8920*/  BSYNC.RECONVERGENT B0 ;  /* 0x0000000000007941 */ /* 0x000fea0003800200 */
.L_x_123:
[----:B------:R-:W-:Y:S01]  /*8930*/  BAR.SYNC.DEFER_BLOCKING 0x1, 0x80 ;  /* 0x0042000000007b1d */ /* 0x000fe20000010000 */
[----:B------:R-:W-:Y:S01]  /*8940*/  UISETP.NE.AND UP0, UPT, UR49, -0x4, UPT ;  /* 0xfffffffc3100788c */ /* 0x000fe2000bf05270 */
[----:B------:R-:W-:Y:S08]  /*8950*/  IADD3 R45, PT, PT, R45, 0x1, RZ ;  /* 0x000000012d2d7810 */ /* 0x000ff00007ffe0ff */
[----:B------:R-:W-:Y:S05]  /*8960*/  BRA.U !UP0, `(.L_x_125) ;  /* 0x0000000108287547 */ /* 0x000fea000b800000 */
[----:B------:R-:W-:Y:S01]  /*8970*/  ISETP.NE.AND P0, PT, R107, RZ, PT ;  /* 0x000000ff6b00720c */ /* 0x000fe20003f05270 */
[----:B------:R-:W-:Y:S01]  /*8980*/  IMAD.U32 R2, RZ, RZ, UR51 ;  /* 0x00000033ff027e24 */ /* 0x000fe2000f8e00ff */
[----:B------:R-:W-:Y:S01]  /*8990*/  UIADD3 UR51, UPT, UPT, UR51, 0x1, URZ ;  /* 0x0000000133337890 */ /* 0x000fe2000fffe0ff */
[----:B------:R-:W-:Y:S03]  /*89a0*/  IMAD.U32 R0, RZ, RZ, UR37 ;  /* 0x00000025ff007e24 */ /* 0x000fe6000f8e00ff */
[----:B------:R-:W-:Y:S04]  /*89b0*/  UISETP.NE.AND UP0, UPT, UR51, 0x4, UPT ;  /* 0x000000043300788c */ /* 0x000fe8000bf05270 */
[----:B------:R-:W-:Y:S03]  /*89c0*/  USEL UR51, UR51, URZ, UP0 ;  /* 0x000000ff33337287 */ /* 0x000fe60008000000 */
[----:B------:R-:W-:Y:S05]  /*89d0*/  @P0 LEA R2, R2, UR48, 0x3 ;  /* 0x0000003002020c11 */ /* 0x000fea000f8e18ff */
[----:B------:R-:W-:Y:S05]  /*89e0*/  @P0 VIADD R2, R2, 0x60 ;  /* 0x0000006002020836 */ /* 0x000fea0000000000 */
[----:B------:R-:W-:Y:S04]  /*89f0*/  @P0 PRMT R0, R0, 0x654, R2 ;  /* 0x0000065400000816 */ /* 0x000fe80000000002 */
[----:B------:R2:W-:Y:S03]  /*8a00*/  @P0 SYNCS.ARRIVE.TRANS64.RED.A1T0 RZ, [R0+URZ], RZ ;  /* 0x000000ff00ff09a7 */ /* 0x0005e600081004ff */
.L_x_125:
[----:B------:R-:W-:Y:S01]  /*8a10*/  ISETP.NE.AND P2, PT, R103, RZ, PT ;  /* 0x000000ff6700720c */ /* 0x000fe20003f45270 */
[----:B------:R-:W-:Y:S01]  /*8a20*/  UIADD3 UR49, UPT, UPT, UR49, 0x4, URZ ;  /* 0x0000000431317890 */ /* 0x000fe2000fffe0ff */
[----:B------:R-:W-:Y:S01]  /*8a30*/  ISETP.NE.AND P0, PT, R105, 0x2, PT ;  /* 0x000000026900780c */ /* 0x000fe20003f05270 */
[----:B------:R-:W-:Y:S01]  /*8a40*/  IMAD.IADD R14, R43, 0x1, R86 ;  /* 0x000000012b0e7824 */ /* 0x000fe200078e0256 */
[----:B------:R-:W-:Y:S01]  /*8a50*/  ISETP.NE.AND P1, PT, R45, 0x4, PT ;  /* 0x000000042d00780c */ /* 0x000fe20003f25270 */
[----:B------:R-:W-:Y:S01]  /*8a60*/  IMAD.IADD R15, R44, 0x1, R87 ;  /* 0x000000012c0f7824 */ /* 0x000fe200078e0257 */
[----:B------:R-:W-:Y:S02]  /*8a70*/  SEL R2, RZ, 0x1, P0 ;  /* 0x00000001ff027807 */ /* 0x000fe40000000000 */
[----:B--2---:R-:W-:Y:S02]  /*8a80*/  SEL R0, RZ, 0x1, P1 ;  /* 0x00000001ff007807 */ /* 0x004fe40000800000 */
[----:B------:R-:W-:Y:S02]  /*8a90*/  LOP3.LUT R95, R95, R2, RZ, 0x3c, !PT ;  /* 0x000000025f5f7212 */ /* 0x000fe400078e3cff */
[----:B------:R-:W-:Y:S02]  /*8aa0*/  LOP3.LUT R96, R96, R0, RZ, 0x3c, !PT ;  /* 0x0000000060607212 */ /* 0x000fe400078e3cff */
[----:B------:R-:W-:Y:S02]  /*8ab0*/  @P2 R2UR UR36, R94 ;  /* 0x000000005e2422ca */ /* 0x000fe400000e0000 */
[----:B------:R-:W-:Y:S02]  /*8ac0*/  SEL R105, R105, RZ, P0 ;  /* 0x000000ff69697207 */ /* 0x000fe40000000000 */
[----:B------:R-:W-:Y:S01]  /*8ad0*/  SEL R45, R45, RZ, P1 ;  /* 0x000000ff2d2d7207 */ /* 0x000fe20000800000 */
[----:B------:R-:W-:Y:S10]  /*8ae0*/  @P2 BRA `(.L_x_126) ;  /* 0xffffffc000502947 */ /* 0x000ff4000383ffff */
[----:B------:R-:W-:-:S09]  /*8af0*/  UISETP.NE.AND UP0, UPT, UR50, URZ, UPT ;  /* 0x000000ff3200728c */ /* 0x000fd2000bf05270 */
[----:B------:R-:W-:Y:S05]  /*8b00*/  BRA.U !UP0, `(.L_x_127) ;  /* 0x0000000108487547 */ /* 0x000fea000b800000 */
[----:B------:R-:W2:Y:S02]  /*8b10*/  LDCU.64 UR4, c[0x0][0x890] ;  /* 0x00011200ff0477ac */ /* 0x000ea40008000a00 */
[----:B--2---:R-:W-:-:S04]  /*8b20*/  UISETP.NE.U32.AND UP0, UPT, UR4, URZ, UPT ;  /* 0x000000ff0400728c */ /* 0x004fc8000bf05070 */
[----:B------:R-:W-:-:S09]  /*8b30*/  UISETP.NE.AND.EX UP0, UPT, UR5, URZ, UPT, UP0 ;  /* 0x000000ff0500728c */ /* 0x000fd2000bf05300 */
[----:B------:R-:W-:Y:S05]  /*8b40*/  BRA.U UP0, `(.L_x_128) ;  /* 0x00000001000c7547 */ /* 0x000fea000b800000 */
[----:B------:R-:W-:-:S13]  /*8b50*/  FSETP.NEU.AND P0, PT, R49, RZ, PT ;  /* 0x000000ff3100720b */ /* 0x000fda0003f0d000 */
[----:B------:R-:W-:Y:S05]  /*8b60*/  @!P0 EXIT ;  /* 0x000000000000894d */ /* 0x000fea0003800000 */
[----:B------:R-:W-:Y:S05]  /*8b70*/  BRA `(.L_x_127) ;  /* 0x00000000002c7947 */ /* 0x000fea0003800000 */
.L_x_128:
[----:B------:R-:W-:Y:S01]  /*8b80*/  ISETP.NE.AND P0, PT, R104, RZ, PT ;  /* 0x000000ff6800720c */ /* 0x000fe20003f05270 */
[----:B------:R-:W-:-:S12]  /*8b90*/  BSSY.RECONVERGENT B0, `(.L_x_127) ;  /* 0x0000009000007945 */ /* 0x000fd80003800200 */
[----:B------:R-:W-:Y:S05]  /*8ba0*/  @P0 BRA `(.L_x_129) ;  /* 0x0000000000140947 */ /* 0x000fea0003800000 */
[----:B------:R-:W2:Y:S02]  /*8bb0*/  LDCU.64 UR4, c[0x0][0x888] ;  /* 0x00011100ff0477ac */ /* 0x000ea40008000a00 */
[----:B--2---:R-:W-:-:S04]  /*8bc0*/  ISETP.NE.U32.AND P0, PT, RZ, UR4, PT ;  /* 0x00000004ff007c0c */ /* 0x004fc8000bf05070 */
[----:B------:R-:W-:-:S13]  /*8bd0*/  ISETP.NE.AND.EX P0, PT, RZ, UR5, PT, P0 ;  /* 0x00000005ff007c0c */ /* 0x000fda000bf05300 */
[----:B------:R-:W-:Y:S05]  /*8be0*/  @!P0 EXIT ;  /* 0x000000000000894d */ /* 0x000fea0003800000 */
[----:B------:R-:W-:Y:S05]  /*8bf0*/  BRA `(.L_x_130) ;  /* 0x0000000000087947 */ /* 0x000fea0003800000 */
.L_x_129:
[----:B------:R-:W-:-:S13]  /*8c00*/  FSETP.NEU.AND P0, PT, R49, RZ, PT ;  /* 0x000000ff3100720b */ /* 0x000fda0003f0d000 */
[----:B------:R-:W-:Y:S05]  /*8c10*/  @!P0 EXIT ;  /* 0x000000000000894d */ /* 0x000fea0003800000 */
.L_x_130:
[----:B------:R-:W-:Y:S05]  /*8c20*/  BSYNC.RECONVERGENT B0 ;  /* 0x0000000000007941 */ /* 0x000fea0003800200 */
.L_x_127:
[----:B------:R-:W-:Y:S01]  /*8c30*/  ULEA UR4, UR51, UR48, 0x3 ;  /* 0x0000003033047291 */ /* 0x000fe2000f8e18ff */
[----:B------:R-:W-:-:S04]  /*8c40*/  DEPBAR.LE SB0, 0x0 ;  /* 0x000080000000791a */ /* 0x000fc80000000000 */
[----:B------:R-:W-:-:S04]  /*8c50*/  UIADD3 UR4, UPT, UPT, UR4, 0x60, URZ ;  /* 0x0000006004047890 */ /* 0x000fc8000fffe0ff */
[----:B------:R-:W-:-:S09]  /*8c60*/  UPRMT UR4, UR37, 0x654, UR4 ;  /* 0x0000065425047896 */ /* 0x000fd20008000004 */
[----:B------:R-:W-:Y:S01]  /*8c70*/  SYNCS.ARRIVE.TRANS64.RED.A1T0 RZ, [UR4], RZ ;  /* 0x000000ffffff79a7 */ /* 0x000fe20008100404 */
[----:B------:R-:W-:Y:S05]  /*8c80*/  EXIT ;  /* 0x000000000000794d */ /* 0x000fea0003800000 */
.L_x_19:
[----:B--2---:R2:W1:Y:S02]  /*8c90*/  SYNCS.PHASECHK.TRANS64.TRYWAIT P0, [R2+URZ+0x100], R3 ;  /* 0x00010003020075a7 */ /* 0x00446400080011ff */
[----:B-1----:R-:W-:Y:S05]  /*8ca0*/  @!P0 NANOSLEEP.SYNCS 0x989680 ;  /* 0x009896800000895d */ /* 0x002fea0003900000 */
[----:B------:R-:W1:Y:S02]  /*8cb0*/  @!P0 SYNCS.PHASECHK.TRANS64 P0, [R2+URZ+0x100], R3 ;  /* 0x00010003020085a7 */ /* 0x000e6400080010ff */
[----:B-1----:R-:W-:Y:S05]  /*8cc0*/  @!P0 BRA `(.L_x_19) ;  /* 0xfffffffc00f08947 */ /* 0x002fea000383ffff */
[----:B------:R-:W-:Y:S05]  /*8cd0*/  BRA `(.L_x_131) ;  /* 0xffffff8800407947 */ /* 0x000fea000383ffff */
.L_x_22:
[----:B-1----:R-:W-:-:S07]  /*8ce0*/  MOV R2, UR33 ;  /* 0x0000002100027c02 */ /* 0x002fce0008000f00 */
.L_x_132:
[----:B-1----:R1:W2:Y:S02]  /*8cf0*/  SYNCS.PHASECHK.TRANS64.TRYWAIT P0, [R2+URZ+0x20], R4 ;  /* 0x00002004020075a7 */ /* 0x0022a400080011ff */
[----:B--2---:R-:W-:Y:S05]  /*8d00*/  @!P0 NANOSLEEP.SYNCS 0x989680 ;  /* 0x009896800000895d */ /* 0x004fea0003900000 */
[----:B------:R-:W2:Y:S02]  /*8d10*/  @!P0 SYNCS.PHASECHK.TRANS64 P0, [R2+URZ+0x20], R4 ;  /* 0x00002004020085a7 */ /* 0x000ea400080010ff */
[----:B--2---:R-:W-:Y:S05]  /*8d20*/  @!P0 BRA `(.L_x_132) ;  /* 0xfffffffc00f08947 */ /* 0x004fea000383ffff */
[----:B------:R-:W-:Y:S05]  /*8d30*/  BRA `(.L_x_21) ;  /* 0xffffff8800907947 */ /* 0x000fea000383ffff */
.L_x_28:
[----:B-1----:R-:W-:-:S07]  /*8d40*/  MOV R2, UR17 ;  /* 0x0000001100027c02 */ /* 0x002fce0008000f00 */
.L_x_133:
[----:B-1----:R1:W2:Y:S02]  /*8d50*/  SYNCS.PHASECHK.TRANS64.TRYWAIT P0, [R2+URZ+0x20], R4 ;  /* 0x00002004020075a7 */ /* 0x0022a400080011ff */
[----:B--2---:R-:W-:Y:S05]  /*8d60*/  @!P0 NANOSLEEP.SYNCS 0x989680 ;  /* 0x009896800000895d */ /* 0x004fea0003900000 */
[----:B------:R-:W2:Y:S02]  /*8d70*/  @!P0 SYNCS.PHASECHK.TRANS64 P0, [R2+URZ+0x20], R4 ;  /* 0x00002004020085a7 */ /* 0x000ea400080010ff */
[----:B--2---:R-:W-:Y:S05]  /*8d80*/  @!P0 BRA `(.L_x_133) ;  /* 0xfffffffc00f08947 */ /* 0x004fea000383ffff */
[----:B------:R-:W-:Y:S05]  /*8d90*/  BRA `(.L_x_27) ;  /* 0xffffff8c00347947 */ /* 0x000fea000383ffff */
.L_x_32:
[----:B-1----:R1:W2:Y:S02]  /*8da0*/  SYNCS.PHASECHK.TRANS64.TRYWAIT P0, [R2+URZ+0x90], R3 ;  /* 0x00009003020075a7 */ /* 0x0022a400080011ff */
[----:B--2---:R-:W-:Y:S05]  /*8db0*/  @!P0 NANOSLEEP.SYNCS 0x989680 ;  /* 0x009896800000895d */ /* 0x004fea0003900000 */
[----:B------:R-:W2:Y:S02]  /*8dc0*/  @!P0 SYNCS.PHASECHK.TRANS64 P0, [R2+URZ+0x90], R3 ;  /* 0x00009003020085a7 */ /* 0x000ea400080010ff */
[----:B--2---:R-:W-:Y:S05]  /*8dd0*/  @!P0 BRA `(.L_x_32) ;  /* 0xfffffffc00f08947 */ /* 0x004fea000383ffff */
[----:B------:R-:W-:Y:S05]  /*8de0*/  BRA `(.L_x_134) ;  /* 0xffffff8c00c07947 */ /* 0x000fea000383ffff */
.L_x_36:
[----:B----4-:R-:W-:-:S07]  /*8df0*/  MOV R0, UR5 ;  /* 0x0000000500007c02 */ /* 0x010fce0008000f00 */
.L_x_135:
[----:B-1----:R1:W2:Y:S02]  /*8e00*/  SYNCS.PHASECHK.TRANS64.TRYWAIT P0, [R0+URZ], R2 ;  /* 0x00000002000075a7 */ /* 0x0022a400080011ff */
[----:B--2---:R-:W-:Y:S05]  /*8e10*/  @!P0 NANOSLEEP.SYNCS 0x989680 ;  /* 0x009896800000895d */ /* 0x004fea0003900000 */
[----:B------:R-:W2:Y:S02]  /*8e20*/  @!P0 SYNCS.PHASECHK.TRANS64 P0, [R0+URZ], R2 ;  /* 0x00000002000085a7 */ /* 0x000ea400080010ff */
[----:B--2---:R-:W-:Y:S05]  /*8e30*/  @!P0 BRA `(.L_x_135) ;  /* 0xfffffffc00f08947 */ /* 0x004fea000383ffff */
[----:B------:R-:W-:Y:S05]  /*8e40*/  BRA `(.L_x_136) ;  /* 0xffffff9400307947 */ /* 0x000fea000383ffff */
.L_x_37:
[----:B----4-:R-:W-:-:S07]  /*8e50*/  MOV R0, UR5 ;  /* 0x0000000500007c02 */ /* 0x010fce0008000f00 */
.L_x_137:
[----:B-1----:R1:W2:Y:S02]  /*8e60*/  SYNCS.PHASECHK.TRANS64.TRYWAIT P0, [R0+URZ], R3 ;  /* 0x00000003000075a7 */ /* 0x0022a400080011ff */
[----:B--2---:R-:W-:Y:S05]  /*8e70*/  @!P0 NANOSLEEP.SYNCS 0x989680 ;  /* 0x009896800000895d */ /* 0x004fea0003900000 */
[----:B------:R-:W2:Y:S02]  /*8e80*/  @!P0 SYNCS.PHASECHK.TRANS64 P0, [R0+URZ], R3 ;  /* 0x00000003000085a7 */ /* 0x000ea400080010ff */
[----:B--2---:R-:W-:Y:S05]  /*8e90*/  @!P0 BRA `(.L_x_137) ;  /* 0xfffffffc00f08947 */ /* 0x004fea000383ffff */
[----:B------:R-:W-:Y:S05]  /*8ea0*/  BRA `(.L_x_138) ;  /* 0xffffff94003c7947 */ /* 0x000fea000383ffff */
.L_x_38:
[----:B----4-:R-:W-:-:S07]  /*8eb0*/  MOV R0, UR5 ;  /* 0x0000000500007c02 */ /* 0x010fce0008000f00 */
.L_x_139:
[----:B-1----:R1:W2:Y:S02]  /*8ec0*/  SYNCS.PHASECHK.TRANS64.TRYWAIT P0, [R0+URZ], R3 ;  /* 0x00000003000075a7 */ /* 0x0022a400080011ff */
[----:B--2---:R-:W-:Y:S05]  /*8ed0*/  @!P0 NANOSLEEP.SYNCS 0x989680 ;  /* 0x009896800000895d */ /* 0x004fea0003900000 */
[----:B------:R-:W2:Y:S02]  /*8ee0*/  @!P0 SYNCS.PHASECHK.TRANS64 P0, [R0+URZ], R3 ;  /* 0x00000003000085a7 */ /* 0x000ea400080010ff */
[----:B--2---:R-:W-:Y:S05]  /*8ef0*/  @!P0 BRA `(.L_x_139) ;  /* 0xfffffffc00f08947 */ /* 0x004fea000383ffff */
[----:B------:R-:W-:Y:S05]  /*8f00*/  BRA `(.L_x_140) ;  /* 0xffffff9400487947 */ /* 0x000fea000383ffff */
.L_x_41:
[----:B-1----:R1:W2:Y:S02]  /*8f10*/  SYNCS.PHASECHK.TRANS64.TRYWAIT P0, [R0+URZ+0xf0], R4 ;  /* 0x0000f004000075a7 */ /* 0x0022a400080011ff */
[----:B--2---:R-:W-:Y:S05]  /*8f20*/  @!P0 NANOSLEEP.SYNCS 0x989680 ;  /* 0x009896800000895d */ /* 0x004fea0003900000 */
[----:B------:R-:W2:Y:S02]  /*8f30*/  @!P0 SYNCS.PHASECHK.TRANS64 P0, [R0+URZ+0xf0], R4 ;  /* 0x0000f004000085a7 */ /* 0x000ea400080010ff */
[----:B--2---:R-:W-:Y:S05]  /*8f40*/  @!P0 BRA `(.L_x_41) ;  /* 0xfffffffc00f08947 */ /* 0x004fea000383ffff */
[----:B------:R-:W-:Y:S05]  /*8f50*/  BRA `(.L_x_141) ;  /* 0xffffff9400a47947 */ /* 0x000fea000383ffff */
.L_x_42:
[----:B------:R-:W-:-:S07]  /*8f60*/  MOV R0, UR5 ;  /* 0x0000000500007c02 */ /* 0x000fce0008000f00 */
.L_x_142:
[----:B-1----:R1:W2:Y:S02]  /*8f70*/  SYNCS.PHASECHK.TRANS64.TRYWAIT P0, [R0+URZ+0xa0], R5 ;  /* 0x0000a005000075a7 */ /* 0x0022a400080011ff */
[----:B--2---:R-:W-:Y:S05]  /*8f80*/  @!P0 NANOSLEEP.SYNCS 0x989680 ;  /* 0x009896800000895d */ /* 0x004fea0003900000 */
[----:B------:R-:W2:Y:S02]  /*8f90*/  @!P0 SYNCS.PHASECHK.TRANS64 P0, [R0+URZ+0xa0], R5 ;  /* 0x0000a005000085a7 */ /* 0x000ea400080010ff */
[----:B--2---:R-:W-:Y:S05]  /*8fa0*/  @!P0 BRA `(.L_x_142) ;  /* 0xfffffffc00f08947 */ /* 0x004fea000383ffff */
[----:B------:R-:W-:Y:S05]  /*8fb0*/  BRA `(.L_x_143) ;  /* 0xffffff9400b47947 */ /* 0x000fea000383ffff */
.L_x_43:
[----:B-1----:R1:W2:Y:S02]  /*8fc0*/  SYNCS.PHASECHK.TRANS64.TRYWAIT P1, [R0+URZ+0x90], R4 ;  /* 0x00009004000075a7 */ /* 0x0022a400080211ff */
[----:B--2---:R-:W-:Y:S05]  /*8fd0*/  @!P1 NANOSLEEP.SYNCS 0x989680 ;  /* 0x009896800000995d */ /* 0x004fea0003900000 */
[----:B------:R-:W2:Y:S02]  /*8fe0*/  @!P1 SYNCS.PHASECHK.TRANS64 P1, [R0+URZ+0x90], R4 ;  /* 0x00009004000095a7 */ /* 0x000ea400080210ff */
[----:B--2---:R-:W-:Y:S05]  /*8ff0*/  @!P1 BRA `(.L_x_43) ;  /* 0xfffffffc00f09947 */ /* 0x004fea000383ffff */
[----:B------:R-:W-:Y:S05]  /*9000*/  BRA `(.L_x_144) ;  /* 0xffffff9400e47947 */ /* 0x000fea000383ffff */
.L_x_46:
[----:B------:R-:W-:-:S07]  /*9010*/  MOV R0, UR5 ;  /* 0x0000000500007c02 */ /* 0x000fce0008000f00 */
.L_x_145:
[----:B-1----:R1:W2:Y:S02]  /*9020*/  SYNCS.PHASECHK.TRANS64.TRYWAIT P0, [R0+URZ+0xa0], R2 ;  /* 0x0000a002000075a7 */ /* 0x0022a400080011ff */
[----:B--2---:R-:W-:Y:S05]  /*9030*/  @!P0 NANOSLEEP.SYNCS 0x989680 ;  /* 0x009896800000895d */ /* 0x004fea0003900000 */
[----:B------:R-:W2:Y:S02]  /*9040*/  @!P0 SYNCS.PHASECHK.TRANS64 P0, [R0+URZ+0xa0], R2 ;  /* 0x0000a002000085a7 */ /* 0x000ea400080010ff */
[----:B--2---:R-:W-:Y:S05]  /*9050*/  @!P0 BRA `(.L_x_145) ;  /* 0xfffffffc00f08947 */ /* 0x004fea000383ffff */
[----:B------:R-:W-:Y:S05]  /*9060*/  BRA `(.L_x_45) ;  /* 0xffffff9800387947 */ /* 0x000fea000383ffff */
.L_x_53:
[----:B-1----:R1:W2:Y:S02]  /*9070*/  SYNCS.PHASECHK.TRANS64.TRYWAIT P1, [R0+URZ+0x90], R2 ;  /* 0x00009002000075a7 */ /* 0x0022a400080211ff */
[----:B--2---:R-:W-:Y:S05]  /*9080*/  @!P1 NANOSLEEP.SYNCS 0x989680 ;  /* 0x009896800000995d */ /* 0x004fea0003900000 */
[----:B------:R-:W2:Y:S02]  /*9090*/  @!P1 SYNCS.PHASECHK.TRANS64 P1, [R0+URZ+0x90], R2 ;  /* 0x00009002000095a7 */ /* 0x000ea400080210ff */
[----:B--2---:R-:W-:Y:S05]  /*90a0*/  @!P1 BRA `(.L_x_53) ;  /* 0xfffffffc00f09947 */ /* 0x004fea000383ffff */
[----:B------:R-:W-:Y:S05]  /*90b0*/  BRA `(.L_x_146) ;  /* 0xffffff9c00a87947 */ /* 0x000fea000383ffff */
.L_x_54:
[----:B------:R-:W-:-:S07]  /*90c0*/  MOV R2, UR7 ;  /* 0x0000000700027c02 */ /* 0x000fce0008000f00 */
.L_x_147:
[----:B-1----:R1:W2:Y:S02]  /*90d0*/  SYNCS.PHASECHK.TRANS64.TRYWAIT P0, [R2+URZ+0xd0], R0 ;  /* 0x0000d000020075a7 */ /* 0x0022a400080011ff */
[----:B--2---:R-:W-:Y:S05]  /*90e0*/  @!P0 NANOSLEEP.SYNCS 0x989680 ;  /* 0x009896800000895d */ /* 0x004fea0003900000 */
[----:B------:R-:W2:Y:S02]  /*90f0*/  @!P0 SYNCS.PHASECHK.TRANS64 P0, [R2+URZ+0xd0], R0 ;  /* 0x0000d000020085a7 */ /* 0x000ea400080010ff */
[----:B--2---:R-:W-:Y:S05]  /*9100*/  @!P0 BRA `(.L_x_147) ;  /* 0xfffffffc00f08947 */ /* 0x004fea000383ffff */
[----:B------:R-:W-:Y:S05]  /*9110*/  BRA `(.L_x_148) ;  /* 0xffffff9c00e07947 */ /* 0x000fea000383ffff */
.L_x_57:
[----:B------:R-:W-:Y:S07]  /*9120*/  MOV R0, UR6 ;  /* 0x0000000600007c02 */ /* 0x000fee0008000f00 */
.L_x_149:
[----:B-1----:R1:W2:Y:S02]  /*9130*/  SYNCS.PHASECHK.TRANS64.TRYWAIT P0, [R0+URZ], R2 ;  /* 0x00000002000075a7 */ /* 0x0022a400080011ff */
[----:B--2---:R-:W-:Y:S05]  /*9140*/  @!P0 NANOSLEEP.SYNCS 0x989680 ;  /* 0x009896800000895d */ /* 0x004fea0003900000 */
[----:B------:R-:W2:Y:S02]  /*9150*/  @!P0 SYNCS.PHASECHK.TRANS64 P0, [R0+URZ], R2 ;  /* 0x00000002000085a7 */ /* 0x000ea400080010ff */
[----:B--2---:R-:W-:Y:S05]  /*9160*/  @!P0 BRA `(.L_x_149) ;  /* 0xfffffffc00f08947 */ /* 0x004fea000383ffff */
[----:B------:R-:W-:Y:S05]  /*9170*/  BRA `(.L_x_56) ;  /* 0xffffff9c00fc7947 */ /* 0x000fea000383ffff */
.L_x_60:
[----:B------:R-:W-:-:S07]  /*9180*/  MOV R0, UR6 ;  /* 0x0000000600007c02 */ /* 0x000fce0008000f00 */
.L_x_150:
[----:B--2---:R2:W4:Y:S02]  /*9190*/  SYNCS.PHASECHK.TRANS64.TRYWAIT P0, [R0+URZ], R2 ;  /* 0x00000002000075a7 */ /* 0x00452400080011ff */
[----:B----4-:R-:W-:Y:S05]  /*91a0*/  @!P0 NANOSLEEP.SYNCS 0x989680 ;  /* 0x009896800000895d */ /* 0x010fea0003900000 */
[----:B------:R-:W4:Y:S02]  /*91b0*/  @!P0 SYNCS.PHASECHK.TRANS64 P0, [R0+URZ], R2 ;  /* 0x00000002000085a7 */ /* 0x000f2400080010ff */
[----:B----4-:R-:W-:Y:S05]  /*91c0*/  @!P0 BRA `(.L_x_150) ;  /* 0xfffffffc00f08947 */ /* 0x010fea000383ffff */
[----:B------:R-:W-:Y:S05]  /*91d0*/  BRA `(.L_x_151) ;  /* 0xffffffa000d87947 */ /* 0x000fea000383ffff */
.L_x_61:
[----:B------:R-:W-:-:S07]  /*91e0*/  MOV R0, UR6 ;  /* 0x0000000600007c02 */ /* 0x000fce0008000f00 */
.L_x_152:
[----:B-1----:R1:W2:Y:S02]  /*91f0*/  SYNCS.PHASECHK.TRANS64.TRYWAIT P0, [R0+URZ], R3 ;  /* 0x00000003000075a7 */ /* 0x0022a400080011ff */
[----:B--2---:R-:W-:Y:S05]  /*9200*/  @!P0 NANOSLEEP.SYNCS 0x989680 ;  /* 0x009896800000895d */ /* 0x004fea0003900000 */
[----:B------:R-:W2:Y:S02]  /*9210*/  @!P0 SYNCS.PHASECHK.TRANS64 P0, [R0+URZ], R3 ;  /* 0x00000003000085a7 */ /* 0x000ea400080010ff */
[----:B--2---:R-:W-:Y:S05]  /*9220*/  @!P0 BRA `(.L_x_152) ;  /* 0xfffffffc00f08947 */ /* 0x004fea000383ffff */
[----:B------:R-:W-:Y:S05]  /*9230*/  BRA `(.L_x_153) ;  /* 0xffffffa000e47947 */ /* 0x000fea000383ffff */
.L_x_62:
[----:B------:R-:W-:-:S07]  /*9240*/  MOV R0, UR6 ;  /* 0x0000000600007c02 */ /* 0x000fce0008000f00 */
.L_x_154:
[----:B-1----:R1:W2:Y:S02]  /*9250*/  SYNCS.PHASECHK.TRANS64.TRYWAIT P0, [R0+URZ], R3 ;  /* 0x00000003000075a7 */ /* 0x0022a400080011ff */
[----:B--2---:R-:W-:Y:S05]  /*9260*/  @!P0 NANOSLEEP.SYNCS 0x989680 ;  /* 0x009896800000895d */ /* 0x004fea0003900000 */
[----:B------:R-:W2:Y:S02]  /*9270*/  @!P0 SYNCS.PHASECHK.TRANS64 P0, [R0+URZ], R3 ;  /* 0x00000003000085a7 */ /* 0x000ea400080010ff */
[----:B--2---:R-:W-:Y:S05]  /*9280*/  @!P0 BRA `(.L_x_154) ;  /* 0xfffffffc00f08947 */ /* 0x004fea000383ffff */
[----:B------:R-:W-:Y:S05]  /*9290*/  BRA `(.L_x_155) ;  /* 0xffffffa000f07947 */ /* 0x000fea000383ffff */
.L_x_63:
[----:B-1----:R-:W-:-:S07]  /*92a0*/  MOV R0, UR7 ;  /* 0x0000000700007c02 */ /* 0x002fce0008000f00 */
.L_x_156:
[----:B-1----:R1:W2:Y:S02]  /*92b0*/  SYNCS.PHASECHK.TRANS64.TRYWAIT P0, [R0+URZ], R2 ;  /* 0x00000002000075a7 */ /* 0x0022a400080011ff */
[----:B--2---:R-:W-:Y:S05]  /*92c0*/  @!P0 NANOSLEEP.SYNCS 0x989680 ;  /* 0x009896800000895d */ /* 0x004fea0003900000 */
[----:B------:R-:W2:Y:S02]  /*92d0*/  @!P0 SYNCS.PHASECHK.TRANS64 P0, [R0+URZ], R2 ;  /* 0x00000002000085a7 */ /* 0x000ea400080010ff */
[----:B--2---:R-:W-:Y:S05]  /*92e0*/  @!P0 BRA `(.L_x_156) ;  /* 0xfffffffc00f08947 */ /* 0x004fea000383ffff */
[----:B------:R-:W-:Y:S05]  /*92f0*/  BRA `(.L_x_157) ;  /* 0xffffffa000fc7947 */ /* 0x000fea000383ffff */
.L_x_68:
[----:B--2---:R2:W3:Y:S02]  /*9300*/  SYNCS.PHASECHK.TRANS64.TRYWAIT P0, [R0+URZ+0x90], R2 ;  /* 0x00009002000075a7 */ /* 0x0044e400080011ff */
[----:B---3--:R-:W-:Y:S05]  /*9310*/  @!P0 NANOSLEEP.SYNCS 0x989680 ;  /* 0x009896800000895d */ /* 0x008fea0003900000 */
[----:B------:R-:W3:Y:S02]  /*9320*/  @!P0 SYNCS.PHASECHK.TRANS64 P0, [R0+URZ+0x90], R2 ;  /* 0x00009002000085a7 */ /* 0x000ee400080010ff */
[----:B---3--:R-:W-:Y:S05]  /*9330*/  @!P0 BRA `(.L_x_68) ;  /* 0xfffffffc00f08947 */ /* 0x008fea000383ffff */
[----:B------:R-:W-:Y:S05]  /*9340*/  BRA `(.L_x_158) ;  /* 0xffffffa800087947 */ /* 0x000fea000383ffff */
.L_x_71:
[----:B------:R-:W-:Y:S07]  /*9350*/  MOV R0, UR7 ;  /* 0x0000000700007c02 */ /* 0x000fee0008000f00 */
.L_x_159:
[----:B--2---:R2:W3:Y:S02]  /*9360*/  SYNCS.PHASECHK.TRANS64.TRYWAIT P0, [R0+URZ+0x88], R2 ;  /* 0x00008802000075a7 */ /* 0x0044e400080011ff */
[----:B---3--:R-:W-:Y:S05]  /*9370*/  @!P0 NANOSLEEP.SYNCS 0x989680 ;  /* 0x009896800000895d */ /* 0x008fea0003900000 */
[----:B------:R-:W3:Y:S02]  /*9380*/  @!P0 SYNCS.PHASECHK.TRANS64 P0, [R0+URZ+0x88], R2 ;  /* 0x00008802000085a7 */ /* 0x000ee400080010ff */
[----:B---3--:R-:W-:Y:S05]  /*9390*/  @!P0 BRA `(.L_x_159) ;  /* 0xfffffffc00f08947 */ /* 0x008fea000383ffff */
[----:B------:R-:W-:Y:S05]  /*93a0*/  BRA `(.L_x_70) ;  /* 0xffffffa800e87947 */ /* 0x000fea000383ffff */
.L_x_74:
[----:B------:R-:W-:Y:S07]  /*93b0*/  MOV R0, UR7 ;  /* 0x0000000700007c02 */ /* 0x000fee0008000f00 */
.L_x_160:
[----:B-1----:R1:W2:Y:S02]  /*93c0*/  SYNCS.PHASECHK.TRANS64.TRYWAIT P0, [R0+URZ+0x60], R14 ;  /* 0x0000600e000075a7 */ /* 0x0022a400080011ff */
[----:B--2---:R-:W-:Y:S05]  /*93d0*/  @!P0 NANOSLEEP.SYNCS 0x989680 ;  /* 0x009896800000895d */ /* 0x004fea0003900000 */
[----:B------:R-:W2:Y:S02]  /*93e0*/  @!P0 SYNCS.PHASECHK.TRANS64 P0, [R0+URZ+0x60], R14 ;  /* 0x0000600e000085a7 */ /* 0x000ea400080010ff */
[----:B--2---:R-:W-:Y:S05]  /*93f0*/  @!P0 BRA `(.L_x_160) ;  /* 0xfffffffc00f08947 */ /* 0x004fea000383ffff */
[----:B------:R-:W-:Y:S05]  /*9400*/  BRA `(.L_x_161) ;  /* 0xffffffac00607947 */ /* 0x000fea000383ffff */
.L_x_75:
[----:B------:R-:W-:Y:S07]  /*9410*/  MOV R0, UR7 ;  /* 0x0000000700007c02 */ /* 0x000fee0008000f00 */
.L_x_162:
[----:B-1----:R1:W2:Y:S02]  /*9420*/  SYNCS.PHASECHK.TRANS64.TRYWAIT P0, [R0+URZ+0x68], R14 ;  /* 0x0000680e000075a7 */ /* 0x0022a400080011ff */
[----:B--2---:R-:W-:Y:S05]  /*9430*/  @!P0 NANOSLEEP.SYNCS 0x989680 ;  /* 0x009896800000895d */ /* 0x004fea0003900000 */
[----:B------:R-:W2:Y:S02]  /*9440*/  @!P0 SYNCS.PHASECHK.TRANS64 P0, [R0+URZ+0x68], R14 ;  /* 0x0000680e000085a7 */ /* 0x000ea400080010ff */
[----:B--2---:R-:W-:Y:S05]  /*9450*/  @!P0 BRA `(.L_x_162) ;  /* 0xfffffffc00f08947 */ /* 0x004fea000383ffff */
[----:B------:R-:W-:Y:S05]  /*9460*/  BRA `(.L_x_163) ;  /* 0xffffffac00987947 */ /* 0x000fea000383ffff */
.L_x_76:
[----:B------:R-:W-:Y:S07]  /*9470*/  MOV R0, UR7 ;  /* 0x0000000700007c02 */ /* 0x000fee0008000f00 */
.L_x_164:
[----:B-1----:R1:W2:Y:S02]  /*9480*/  SYNCS.PHASECHK.TRANS64.TRYWAIT P0, [R0+URZ+0x70], R14 ;  /* 0x0000700e000075a7 */ /* 0x0022a400080011ff */
[----:B--2---:R-:W-:Y:S05]  /*9490*/  @!P0 NANOSLEEP.SYNCS 0x989680 ;  /* 0x009896800000895d */ /* 0x004fea0003900000 */
[----:B------:R-:W2:Y:S02]  /*94a0*/  @!P0 SYNCS.PHASECHK.TRANS64 P0, [R0+URZ+0x70], R14 ;  /* 0x0000700e000085a7 */ /* 0x000ea400080010ff */
[----:B--2---:R-:W-:Y:S05]  /*94b0*/  @!P0 BRA `(.L_x_164) ;  /* 0xfffffffc00f08947 */ /* 0x004fea000383ffff */
[----:B------:R-:W-:Y:S05]  /*94c0*/  BRA `(.L_x_165) ;  /* 0xffffffac00dc7947 */ /* 0x000fea000383ffff */
.L_x_77:
[----:B------:R-:W-:Y:S07]  /*94d0*/  MOV R0, UR7 ;  /* 0x0000000700007c02 */ /* 0x000fee0008000f00 */
.L_x_166:
[----:B-1----:R1:W2:Y:S02]  /*94e0*/  SYNCS.PHASECHK.TRANS64.TRYWAIT P0, [R0+URZ+0x78], R14 ;  /* 0x0000780e000075a7 */ /* 0x0022a400080011ff */
[----:B--2---:R-:W-:Y:S05]  /*94f0*/  @!P0 NANOSLEEP.SYNCS 0x989680 ;  /* 0x009896800000895d */ /* 0x004fea0003900000 */
[----:B------:R-:W2:Y:S02]  /*9500*/  @!P0 SYNCS.PHASECHK.TRANS64 P0, [R0+URZ+0x78], R14 ;  /* 0x0000780e000085a7 */ /* 0x000ea400080010ff */
[----:B--2---:R-:W-:Y:S05]  /*9510*/  @!P0 BRA `(.L_x_166) ;  /* 0xfffffffc00f08947 */ /* 0x004fea000383ffff */
[----:B------:R-:W-:Y:S05]  /*9520*/  BRA `(.L_x_167) ;  /* 0xffffffb000607947 */ /* 0x000fea000383ffff */
.L_x_79:
[----:B------:R-:W-:-:S07]  /*9530*/  MOV R0, UR7 ;  /* 0x0000000700007c02 */ /* 0x000fce0008000f00 */
.L_x_168:
[----:B-1----:R1:W3:Y:S02]  /*9540*/  SYNCS.PHASECHK.TRANS64.TRYWAIT P0, [R0+URZ+0x60], R2 ;  /* 0x00006002000075a7 */ /* 0x0022e400080011ff */
[----:B---3--:R-:W-:Y:S05]  /*9550*/  @!P0 NANOSLEEP.SYNCS 0x989680 ;  /* 0x009896800000895d */ /* 0x008fea0003900000 */
[----:B------:R-:W3:Y:S02]  /*9560*/  @!P0 SYNCS.PHASECHK.TRANS64 P0, [R0+URZ+0x60], R2 ;  /* 0x00006002000085a7 */ /* 0x000ee400080010ff */
[----:B---3--:R-:W-:Y:S05]  /*9570*/  @!P0 BRA `(.L_x_168) ;  /* 0xfffffffc00f08947 */ /* 0x008fea000383ffff */
[----:B------:R-:W-:Y:S05]  /*9580*/  BRA `(.L_x_169) ;  /* 0xffffffb000d07947 */ /* 0x000fea000383ffff */
.L_x_80:
[----:B-1----:R-:W-:-:S07]  /*9590*/  MOV R0, UR7 ;  /* 0x0000000700007c02 */ /* 0x002fce0008000f00 */
.L_x_170:
[----:B-1----:R1:W3:Y:S02]  /*95a0*/  SYNCS.PHASECHK.TRANS64.TRYWAIT P0, [R0+URZ+0x68], R2 ;  /* 0x00006802000075a7 */ /* 0x0022e400080011ff */
[----:B---3--:R-:W-:Y:S05]  /*95b0*/  @!P0 NANOSLEEP.SYNCS 0x989680 ;  /* 0x009896800000895d */ /* 0x008fea0003900000 */
[----:B------:R-:W3:Y:S02]  /*95c0*/  @!P0 SYNCS.PHASECHK.TRANS64 P0, [R0+URZ+0x68], R2 ;  /* 0x00006802000085a7 */ /* 0x000ee400080010ff */
[----:B---3--:R-:W-:Y:S05]  /*95d0*/  @!P0 BRA `(.L_x_170) ;  /* 0xfffffffc00f08947 */ /* 0x008fea000383ffff */
[----:B------:R-:W-:Y:S05]  /*95e0*/  BRA `(.L_x_171) ;  /* 0xffffffb000c07947 */ /* 0x000fea000383ffff */
.L_x_81:
[----:B-1----:R-:W-:-:S07]  /*95f0*/  MOV R0, UR7 ;  /* 0x0000000700007c02 */ /* 0x002fce0008000f00 */
.L_x_172:
[----:B-1----:R1:W3:Y:S02]  /*9600*/  SYNCS.PHASECHK.TRANS64.TRYWAIT P0, [R0+URZ+0x70], R2 ;  /* 0x00007002000075a7 */ /* 0x0022e400080011ff */
[----:B---3--:R-:W-:Y:S05]  /*9610*/  @!P0 NANOSLEEP.SYNCS 0x989680 ;  /* 0x009896800000895d */ /* 0x008fea0003900000 */
[----:B------:R-:W3:Y:S02]  /*9620*/  @!P0 SYNCS.PHASECHK.TRANS64 P0, [R0+URZ+0x70], R2 ;  /* 0x00007002000085a7 */ /* 0x000ee400080010ff */
[----:B---3--:R-:W-:Y:S05]  /*9630*/  @!P0 BRA `(.L_x_172) ;  /* 0xfffffffc00f08947 */ /* 0x008fea000383ffff */
[----:B------:R-:W-:Y:S05]  /*9640*/  BRA `(.L_x_173) ;  /* 0xffffffb000b07947 */ /* 0x000fea000383ffff */
.L_x_83:
[----:B--2---:R2:W4:Y:S02]  /*9650*/  SYNCS.PHASECHK.TRANS64.TRYWAIT P0, [R0+URZ+0x90], R2 ;  /* 0x00009002000075a7 */ /* 0x00452400080011ff */
[----:B----4-:R-:W-:Y:S05]  /*9660*/  @!P0 NANOSLEEP.SYNCS 0x989680 ;  /* 0x009896800000895d */ /* 0x010fea0003900000 */
[----:B------:R-:W4:Y:S02]  /*9670*/  @!P0 SYNCS.PHASECHK.TRANS64 P0, [R0+URZ+0x90], R2 ;  /* 0x00009002000085a7 */ /* 0x000f2400080010ff */
[----:B----4-:R-:W-:Y:S05]  /*9680*/  @!P0 BRA `(.L_x_83) ;  /* 0xfffffffc00f08947 */ /* 0x010fea000383ffff */
[----:B------:R-:W-:Y:S05]  /*9690*/  BRA `(.L_x_174) ;  /* 0xffffffb400787947 */ /* 0x000fea000383ffff */
.L_x_94:
[----:B-1----:R-:W-:Y:S04]  /*96a0*/  MOV R2, UR48 ;  /* 0x0000003000027c02 */ /* 0x002fe80008000f00 */
[----:B------:R1:W3:Y:S03]  /*96b0*/  SYNCS.PHASECHK.TRANS64.TRYWAIT P1, [R2+URZ+0x40], R3 ;  /* 0x00004003020075a7 */ /* 0x0002e600080211ff */
[----:B---3--:R-:W-:Y:S05]  /*96c0*/  @!P1 NANOSLEEP.SYNCS 0x989680 ;  /* 0x009896800000995d */ /* 0x008fea0003900000 */
[----:B------:R-:W3:Y:S02]  /*96d0*/  @!P1 SYNCS.PHASECHK.TRANS64 P1, [R2+URZ+0x40], R3 ;  /* 0x00004003020095a7 */ /* 0x000ee400080210ff */
[----:B---3--:R-:W-:Y:S05]  /*96e0*/  @!P1 BRA `(.L_x_94) ;  /* 0xfffffffc00ec9947 */ /* 0x008fea000383ffff */
[----:B------:R-:W-:Y:S05]  /*96f0*/  BRA `(.L_x_93) ;  /* 0xffffffc000847947 */ /* 0x000fea000383ffff */
.L_x_96:
[----:B-1----:R1:W4:Y:S02]  /*9700*/  SYNCS.PHASECHK.TRANS64.TRYWAIT P0, [R64+URZ+0xb0], R0 ;  /* 0x0000b000400075a7 */ /* 0x00232400080011ff */
[----:B----4-:R-:W-:Y:S05]  /*9710*/  @!P0 NANOSLEEP.SYNCS 0x989680 ;  /* 0x009896800000895d */ /* 0x010fea0003900000 */
[----:B------:R-:W4:Y:S02]  /*9720*/  @!P0 SYNCS.PHASECHK.TRANS64 P0, [R64+URZ+0xb0], R0 ;  /* 0x0000b000400085a7 */ /* 0x000f2400080010ff */
[----:B----4-:R-:W-:Y:S05]  /*9730*/  @!P0 BRA `(.L_x_96) ;  /* 0xfffffffc00f08947 */ /* 0x010fea000383ffff */
[----:B------:R-:W-:Y:S05]  /*9740*/  BRA `(.L_x_95) ;  /* 0xffffffc000ac7947 */ /* 0x000fea000383ffff */
.L_x_105:
[----:B--2---:R2:W4:Y:S02]  /*9750*/  SYNCS.PHASECHK.TRANS64.TRYWAIT P0, [R2+URZ+0x40], R0 ;  /* 0x00004000020075a7 */ /* 0x00452400080011ff */
[----:B----4-:R-:W-:Y:S05]  /*9760*/  @!P0 NANOSLEEP.SYNCS 0x989680 ;  /* 0x009896800000895d */ /* 0x010fea0003900000 */
[----:B------:R-:W4:Y:S02]  /*9770*/  @!P0 SYNCS.PHASECHK.TRANS64 P0, [R2+URZ+0x40], R0 ;  /* 0x00004000020085a7 */ /* 0x000f2400080010ff */
[----:B----4-:R-:W-:Y:S05]  /*9780*/  @!P0 BRA `(.L_x_105) ;  /* 0xfffffffc00f08947 */ /* 0x010fea000383ffff */
[----:B------:R-:W-:Y:S05]  /*9790*/  BRA `(.L_x_104) ;  /* 0xffffffcc00887947 */ /* 0x000fea000383ffff */
.L_x_113:
[----:B--2---:R2:W4:Y:S02]  /*97a0*/  SYNCS.PHASECHK.TRANS64.TRYWAIT P0, [R0+URZ+0x40], R6 ;  /* 0x00004006000075a7 */ /* 0x00452400080011ff */
[----:B----4-:R-:W-:Y:S05]  /*97b0*/  @!P0 NANOSLEEP.SYNCS 0x989680 ;  /* 0x009896800000895d */ /* 0x010fea0003900000 */
[----:B------:R-:W4:Y:S02]  /*97c0*/  @!P0 SYNCS.PHASECHK.TRANS64 P0, [R0+URZ+0x40], R6 ;  /* 0x00004006000085a7 */ /* 0x000f2400080010ff */
[----:B----4-:R-:W-:Y:S05]  /*97d0*/  @!P0 BRA `(.L_x_113) ;  /* 0xfffffffc00f08947 */ /* 0x010fea000383ffff */
[----:B------:R-:W-:Y:S05]  /*97e0*/  BRA `(.L_x_112) ;  /* 0xffffffd800887947 */ /* 0x000fea000383ffff */
.L_x_121:
[----:B--2---:R2:W4:Y:S02]  /*97f0*/  SYNCS.PHASECHK.TRANS64.TRYWAIT P0, [R0+URZ+0x40], R5 ;  /* 0x00004005000075a7 */ /* 0x00452400080011ff */
[----:B----4-:R-:W-:Y:S05]  /*9800*/  @!P0 NANOSLEEP.SYNCS 0x989680 ;  /* 0x009896800000895d */ /* 0x010fea0003900000 */
[----:B------:R-:W4:Y:S02]  /*9810*/  @!P0 SYNCS.PHASECHK.TRANS64 P0, [R0+URZ+0x40], R5 ;  /* 0x00004005000085a7 */ /* 0x000f2400080010ff */
[----:B----4-:R-:W-:Y:S05]  /*9820*/  @!P0 BRA `(.L_x_121) ;  /* 0xfffffffc00f08947 */ /* 0x010fea000383ffff */
[----:B------:R-:W-:Y:S05]  /*9830*/  BRA `(.L_x_120) ;  /* 0xffffffe400887947 */ /* 0x000fea000383ffff */
        .weak           $__internal_0_$__cuda_sm10x_tcgen05_guardrail_trap_col_being_dealloced_not_returned_by_alloc
        .type           $__internal_0_$__cuda_sm10x_tcgen05_guardrail_trap_col_being_dealloced_not_returned_by_alloc,@function
        .size           $__internal_0_$__cuda_sm10x_tcgen05_guardrail_trap_col_being_dealloced_not_returned_by_alloc,($__internal_1_$__cuda_sm10x_tcgen05_guardrail_trap_phase_invalid_during_alloc - $__internal_0_$__cuda_sm10x_tcgen05_guardrail_trap_col_being_dealloced_not_returned_by_alloc)
$__internal_0_$__cuda_sm10x_tcgen05_guardrail_trap_col_being_dealloced_not_returned_by_alloc:
[----:B------:R-:W-:Y:S05]  /*9840*/  BPT.TRAP 0x1 ;  /* 0x000000040000795c */ /* 0x000fea0000300000 */
[----:B------:R-:W-:-:S04]  /*9850*/  HFMA2 R3, -RZ, RZ, 0, 0 ;  /* 0x00000000ff037431 */ /* 0x000fc800000001ff */
[----:B------:R-:W-:Y:S05]  /*9860*/  RET.REL.NODEC R2 `(_ZN7cutlass13device_kernelINS_4gemm6kernel13GemmUniversalIN4cute5tupleIJiiiiEEENS1_10collective13CollectiveMmaINS1_35MainloopSm100TmaUmmaWarpSpecializedILi4ELi2ELi4ENS5_IJNS4_1CILi1EEESB_SB_EEEEENS5_IJNSA_ILi128EEESE_NSA_ILi64EEEEEENS_10bfloat16_tENS5_IJlSB_lEEESH_SI_NS4_8TiledMMAINS4_8MMA_AtomIJNS4_20SM100_MMA_F16BF16_SSISH_SH_fLi128ELi128ELNS4_4UMMA5MajorE0ELSN_0ELNSM_7ScaleInE0ELSO_0EEEEEENS4_6LayoutISC_NS5_IJNSA_ILi0EEESS_SS_EEEEENS5_IJNS4_10UnderscoreESV_SV_EEEEENS4_13SM90_TMA_LOADENS4_14ComposedLayoutINS4_7SwizzleILi3ELi4ELi3EEENS4_18smem_ptr_flag_bitsILi16EEENSR_INS5_IJNSA_ILi8EEESF_EEENS5_IJSF_SB_EEEEEEEvNS4_8identityESY_S18_vS19_EENS_8epilogue10collective18CollectiveEpilogueINS1B_23Sm100TmaWarpSpecializedILi4ELi2ELi32ELb1ELb0EEEJSG_NS5_IJNSR_ISE_SB_EENSR_INSA_ILi32EEESB_EEEEESH_SI_SH_SI_NS1B_6fusion15FusionCallbacksIS1F_NS1K_17LinearCombinationISH_fSH_fLNS_15FloatRoundStyleE2EEESG_S1J_JEEENS4_5SM1004TMEM4LOAD26SM100_TMEM_LOAD_32dp32b32xESY_NSZ_INS10_ILi2ELi4ELi3EEES13_NSR_INS5_IJS14_S1H_EEENS5_IJS1H_SB_EEEEEEENS4_39AutoVectorizingCopyWithAssumedAlignmentILi128EEENS4_14SM90_TMA_STOREES1Y_S20_S20_EEEvvEEEEvNT_6ParamsE) ;  /* 0xffffff6402e47950 */ /* 0x000fea0003c3ffff */
        .weak           $__internal_1_$__cuda_sm10x_tcgen05_guardrail_trap_phase_invalid_during_alloc
        .type           $__internal_1_$__cuda_sm10x_tcgen05_guardrail_trap_phase_invalid_during_alloc,@function
        .size           $__internal_1_$__cuda_sm10x_tcgen05_guardrail_trap_phase_invalid_during_alloc,($__internal_2_$__cuda_sm10x_tcgen05_guardrail_trap_unallocated_columns_being_dealloced - $__internal_1_$__cuda_sm10x_tcgen05_guardrail_trap_phase_invalid_during_alloc)
$__internal_1_$__cuda_sm10x_tcgen05_guardrail_trap_phase_invalid_during_alloc:
[----:B------:R-:W-:Y:S05]  /*9870*/  BPT.TRAP 0x1 ;  /* 0x000000040000795c */ /* 0x000fea0000300000 */
[----:B------:R-:W-:-:S04]  /*9880*/  MOV R3, 0x0 ;  /* 0x0000000000037802 */ /* 0x000fc80000000f00 */
[----:B------:R-:W-:Y:S05]  /*9890*/  RET.REL.NODEC R2 `(_ZN7cutlass13device_kernelINS_4gemm6kernel13GemmUniversalIN4cute5tupleIJiiiiEEENS1_10collective13CollectiveMmaINS1_35MainloopSm100TmaUmmaWarpSpecializedILi4ELi2ELi4ENS5_IJNS4_1CILi1EEESB_SB_EEEEENS5_IJNSA_ILi128EEESE_NSA_ILi64EEEEEENS_10bfloat16_tENS5_IJlSB_lEEESH_SI_NS4_8TiledMMAINS4_8MMA_AtomIJNS4_20SM100_MMA_F16BF16_SSISH_SH_fLi128ELi128ELNS4_4UMMA5MajorE0ELSN_0ELNSM_7ScaleInE0ELSO_0EEEEEENS4_6LayoutISC_NS5_IJNSA_ILi0EEESS_SS_EEEEENS5_IJNS4_10UnderscoreESV_SV_EEEEENS4_13SM90_TMA_LOADENS4_14ComposedLayoutINS4_7SwizzleILi3ELi4ELi3EEENS4_18smem_ptr_flag_bitsILi16EEENSR_INS5_IJNSA_ILi8EEESF_EEENS5_IJSF_SB_EEEEEEEvNS4_8identityESY_S18_vS19_EENS_8epilogue10collective18CollectiveEpilogueINS1B_23Sm100TmaWarpSpecializedILi4ELi2ELi32ELb1ELb0EEEJSG_NS5_IJNSR_ISE_SB_EENSR_INSA_ILi32EEESB_EEEEESH_SI_SH_SI_NS1B_6fusion15FusionCallbacksIS1F_NS1K_17LinearCombinationISH_fSH_fLNS_15FloatRoundStyleE2EEESG_S1J_JEEENS4_5SM1004TMEM4LOAD26SM100_TMEM_LOAD_32dp32b32xESY_NSZ_INS10_ILi2ELi4ELi3EEES13_NSR_INS5_IJS14_S1H_EEENS5_IJS1H_SB_EEEEEEENS4_39AutoVectorizingCopyWithAssumedAlignmentILi128EEENS4_14SM90_TMA_STOREES1Y_S20_S20_EEEvvEEEEvNT_6ParamsE) ;  /* 0xffffff6402d87950 */ /* 0x000fea0003c3ffff */
        .weak           $__internal_2_$__cuda_sm10x_tcgen05_guardrail_trap_unallocated_columns_being_dealloced
        .type           $__internal_2_$__cuda_sm10x_tcgen05_guardrail_trap_unallocated_columns_being_dealloced,@function
        .size           $__internal_2_$__cuda_sm10x_tcgen05_guardrail_trap_unallocated_columns_being_dealloced,(.L_x_176 - $__internal_2_$__cuda_sm10x_tcgen05_guardrail_trap_unallocated_columns_being_dealloced)
$__internal_2_$__cuda_sm10x_tcgen05_guardrail_trap_unallocated_columns_being_dealloced:
[----:B------:R-:W-:Y:S05]  /*98a0*/  BPT.TRAP 0x1 ;  /* 0x000000040000795c */ /* 0x000fea0000300000 */
[----:B------:R-:W-:-:S04]  /*98b0*/  HFMA2 R3, -RZ, RZ, 0, 0 ;  /* 0x00000000ff037431 */ /* 0x000fc800000001ff */
[----:B------:R-:W-:Y:S05]  /*98c0*/  RET.REL.NODEC R2 `(_ZN7cutlass13device_kernelINS_4gemm6kernel13GemmUniversalIN4cute5tupleIJiiiiEEENS1_10collective13CollectiveMmaINS1_35MainloopSm100TmaUmmaWarpSpecializedILi4ELi2ELi4ENS5_IJNS4_1CILi1EEESB_SB_EEEEENS5_IJNSA_ILi128EEESE_NSA_ILi64EEEEEENS_10bfloat16_tENS5_IJlSB_lEEESH_SI_NS4_8TiledMMAINS4_8MMA_AtomIJNS4_20SM100_MMA_F16BF16_SSISH_SH_fLi128ELi128ELNS4_4UMMA5MajorE0ELSN_0ELNSM_7ScaleInE0ELSO_0EEEEEENS4_6LayoutISC_NS5_IJNSA_ILi0EEESS_SS_EEEEENS5_IJNS4_10UnderscoreESV_SV_EEEEENS4_13SM90_TMA_LOADENS4_14ComposedLayoutINS4_7SwizzleILi3ELi4ELi3EEENS4_18smem_ptr_flag_bitsILi16EEENSR_INS5_IJNSA_ILi8EEESF_EEENS5_IJSF_SB_EEEEEEEvNS4_8identityESY_S18_vS19_EENS_8epilogue10collective18CollectiveEpilogueINS1B_23Sm100TmaWarpSpecializedILi4ELi2ELi32ELb1ELb0EEEJSG_NS5_IJNSR_ISE_SB_EENSR_INSA_ILi32EEESB_EEEEESH_SI_SH_SI_NS1B_6fusion15FusionCallbacksIS1F_NS1K_17LinearCombinationISH_fSH_fLNS_15FloatRoundStyleE2EEESG_S1J_JEEENS4_5SM1004TMEM4LOAD26SM100_TMEM_LOAD_32dp32b32xESY_NSZ_INS10_ILi2ELi4ELi3EEES13_NSR_INS5_IJS14_S1H_EEENS5_IJS1H_SB_EEEEEEENS4_39AutoVectorizingCopyWithAssumedAlignmentILi128EEENS4_14SM90_TMA_STOREES1Y_S20_S20_EEEvvEEEEvNT_6ParamsE) ;  /* 0xffffff6402cc7950 */ /* 0x000fea0003c3ffff */
.L_x_175:
[----:B------:R-:W-:-:S00]  /*98d0*/  BRA `(.L_x_175) ;  /* 0xfffffffc00fc7947 */ /* 0x000fc0000383ffff */
[----:B------:R-:W-:-:S00]  /*98e0*/  NOP ;  /* 0x0000000000007918 */ /* 0x000fc00000000000 */
        /* <DEDUP_REMOVED lines=9> */
.L_x_176:


//--------------------- .nv.global.init           --------------------------
	.section	.nv.global.init,"aw",@progbits
.nv.global.init:
	.type		$str$27,@object
	.size		$str$27,($str$28 - $str$27)
$str$27:
        /*0000*/ 	.byte	0x28, 0x61, 0x64, 0x64, 0x72, 0x65, 0x73, 0x73, 0x20, 0x26, 0x20, 0x6d, 0x61, 0x73, 0x6b, 0x29
        /*0010*/ 	.byte	0x20, 0x3d, 0x3d, 0x20, 0x30, 0x00
	.type		$str$28,@object
	.size		$str$28,($str$26 - $str$28)
$str$28:
        /*0016*/ 	.byte	0x2f, 0x74, 0x6d, 0x70, 0x2f, 0x63, 0x75, 0x74, 0x6c, 0x61, 0x73, 0x73, 0x5f, 0x73, 0x77, 0x65
        /*0026*/ 	.byte	0x65, 0x70, 0x5f, 0x73, 0x72, 0x63, 0x2f, 0x69, 0x6e, 0x63, 0x6c, 0x75, 0x64, 0x65, 0x2f, 0x63
        /*0036*/ 	.byte	0x75, 0x74, 0x65, 0x2f, 0x70, 0x6f, 0x69, 0x6e, 0x74, 0x65, 0x72, 0x5f, 0x66, 0x6c, 0x61, 0x67
        /*0046*/ 	.byte	0x67, 0x65, 0x64, 0x2e, 0x68, 0x70, 0x70, 0x00
	.type		$str$26,@object
	.size		$str$26,($str$25 - $str$26)
$str$26:
        /*004e*/ 	.byte	0x2f, 0x74, 0x6d, 0x70, 0x2f, 0x63, 0x75, 0x74, 0x6c, 0x61, 0x73, 0x73, 0x5f, 0x73, 0x77, 0x65
        /*005e*/ 	.byte	0x65, 0x70, 0x5f, 0x73, 0x72, 0x63, 0x2f, 0x69, 0x6e, 0x63, 0x6c, 0x75, 0x64, 0x65, 0x2f, 0x63
        /*006e*/ 	.byte	0x75, 0x74, 0x65, 0x2f, 0x61, 0x74, 0x6f, 0x6d, 0x2f, 0x63, 0x6f, 0x70, 0x79, 0x5f, 0x74, 0x72
        /*007e*/ 	.byte	0x61, 0x69, 0x74, 0x73, 0x5f, 0x73, 0x6d, 0x31, 0x30, 0x30, 0x2e, 0x68, 0x70, 0x70, 0x00
	.type		$str$25,@object
	.size		$str$25,(__unnamed_1 - $str$25)
$str$25:
        /*008d*/ 	.byte	0x28, 0x28, 0x75, 0x69, 0x6e, 0x74, 0x33, 0x32, 0x5f, 0x74, 0x28, 0x74, 0x68, 0x72, 0x65, 0x61
        /*009d*/ 	.byte	0x64, 0x49, 0x64, 0x78, 0x2e, 0x78, 0x29, 0x20, 0x2f, 0x20, 0x33, 0x32, 0x29, 0x20, 0x25, 0x20
        /*00ad*/ 	.byte	0x34, 0x29, 0x20, 0x3d, 0x3d, 0x20, 0x28, 0x28, 0x28, 0x74, 0x6d, 0x65, 0x6d, 0x5f, 0x61, 0x64
        /*00bd*/ 	.byte	0x64, 0x72, 0x20, 0x3e, 0x3e, 0x20, 0x31, 0x36, 0x29, 0x20, 0x2f, 0x20, 0x33, 0x32, 0x29, 0x20
        /*00cd*/ 	.byte	0x25, 0x20, 0x34, 0x29, 0x00
	.type		__unnamed_1,@object
	.size		__unnamed_1,(__unnamed_2 - __unnamed_1)
__unnamed_1:
        /*00d2*/ 	.byte	0x61, 0x75, 0x74, 0x6f, 0x20, 0x63, 0x75, 0x74, 0x65, 0x3a, 0x3a, 0x61, 0x73, 0x5f, 0x70, 0x6f
        /* <DEDUP_REMOVED lines=24> */
        /*0262*/ 	.byte	0x34, 0x30, 0x39, 0x36, 0x3e, 0x3e, 0x3e, 0x3e, 0x5d, 0x00
	.type		__unnamed_2,@object
	.size		__unnamed_2,(.L_2 - __unnamed_2)
__unnamed_2:
        /* <DEDUP_REMOVED lines=42> */
        /*050c*/ 	.byte	0x3e, 0x3e, 0x5d, 0x00
.L_2:


//--------------------- .nv.shared._ZN7cutlass13device_kernelINS_4gemm6kernel13GemmUniversalIN4cute5tupleIJiiiiEEENS1_10collective13CollectiveMmaINS1_35MainloopSm100TmaUmmaWarpSpecializedILi4ELi2ELi4ENS5_IJNS4_1CILi1EEESB_SB_EEEEENS5_IJNSA_ILi128EEESE_NSA_ILi64EEEEEENS_10bfloat16_tENS5_IJlSB_lEEESH_SI_NS4_8TiledMMAINS4_8MMA_AtomIJNS4_20SM100_MMA_F16BF16_SSISH_SH_fLi128ELi128ELNS4_4UMMA5MajorE0ELSN_0ELNSM_7ScaleInE0ELSO_0EEEEEENS4_6LayoutISC_NS5_IJNSA_ILi0EEESS_SS_EEEEENS5_IJNS4_10UnderscoreESV_SV_EEEEENS4_13SM90_TMA_LOADENS4_14ComposedLayoutINS4_7SwizzleILi3ELi4ELi3EEENS4_18smem_ptr_flag_bitsILi16EEENSR_INS5_IJNSA_ILi8EEESF_EEENS5_IJSF_SB_EEEEEEEvNS4_8identityESY_S18_vS19_EENS_8epilogue10collective18CollectiveEpilogueINS1B_23Sm100TmaWarpSpecializedILi4ELi2ELi32ELb1ELb0EEEJSG_NS5_IJNSR_ISE_SB_EENSR_INSA_ILi32EEESB_EEEEESH_SI_SH_SI_NS1B_6fusion15FusionCallbacksIS1F_NS1K_17LinearCombinationISH_fSH_fLNS_15FloatRoundStyleE2EEESG_S1J_JEEENS4_5SM1004TMEM4LOAD26SM100_TMEM_LOAD_32dp32b32xESY_NSZ_INS10_ILi2ELi4ELi3EEES13_NSR_INS5_IJS14_S1H_EEENS5_IJS1H_SB_EEEEEEENS4_39AutoVectorizingCopyWithAssumedAlignmentILi128EEENS4_14SM90_TMA_STOREES1Y_S20_S20_EEEvvEEEEvNT_6ParamsE --------------------------
	.section	.nv.shared._ZN7cutlass13device_kernelINS_4gemm6kernel13GemmUniversalIN4cute5tupleIJiiiiEEENS1_10collective13CollectiveMmaINS1_35MainloopSm100TmaUmmaWarpSpecializedILi4ELi2ELi4ENS5_IJNS4_1CILi1EEESB_SB_EEEEENS5_IJNSA_ILi128EEESE_NSA_ILi64EEEEEENS_10bfloat16_tENS5_IJlSB_lEEESH_SI_NS4_8TiledMMAINS4_8MMA_AtomIJNS4_20SM100_MMA_F16BF16_SSISH_SH_fLi128ELi128ELNS4_4UMMA5MajorE0ELSN_0ELNSM_7ScaleInE0ELSO_0EEEEEENS4_6LayoutISC_NS5_IJNSA_ILi0EEESS_SS_EEEEENS5_IJNS4_10UnderscoreESV_SV_EEEEENS4_13SM90_TMA_LOADENS4_14ComposedLayoutINS4_7SwizzleILi3ELi4ELi3EEENS4_18smem_ptr_flag_bitsILi16EEENSR_INS5_IJNSA_ILi8EEESF_EEENS5_IJSF_SB_EEEEEEEvNS4_8identityESY_S18_vS19_EENS_8epilogue10collective18CollectiveEpilogueINS1B_23Sm100TmaWarpSpecializedILi4ELi2ELi32ELb1ELb0EEEJSG_NS5_IJNSR_ISE_SB_EENSR_INSA_ILi32EEESB_EEEEESH_SI_SH_SI_NS1B_6fusion15FusionCallbacksIS1F_NS1K_17LinearCombinationISH_fSH_fLNS_15FloatRoundStyleE2EEESG_S1J_JEEENS4_5SM1004TMEM4LOAD26SM100_TMEM_LOAD_32dp32b32xESY_NSZ_INS10_ILi2ELi4ELi3EEES13_NSR_INS5_IJS14_S1H_EEENS5_IJS1H_SB_EEEEEEENS4_39AutoVectorizingCopyWithAssumedAlignmentILi128EEENS4_14SM90_TMA_STOREES1Y_S20_S20_EEEvvEEEEvNT_6ParamsE,"aw",@nobits
	.sectionflags	@""
	.align	16
	.zero		1024


//--------------------- .nv.shared.reserved.0     --------------------------
	.section	.nv.shared.reserved.0,"aw",@nobits
	.weak		__nv_reservedSMEM_offset_0_alias
	.size		__nv_reservedSMEM_offset_0_alias, 0, 64
	.other		__nv_reservedSMEM_offset_0_alias,@"STO_CUDA_RESERVED_SHARED STV_DEFAULT"
__nv_reservedSMEM_offset_0_alias:
	.zero		0
.nv.shared.reserved.0:
	.zero		64
	.weak		__nv_reservedSMEM_tcgen05_partition
	.type		__nv_reservedSMEM_tcgen05_partition,@object
	.size		__nv_reservedSMEM_tcgen05_partition,(.L_0 - __nv_reservedSMEM_tcgen05_partition)
__nv_reservedSMEM_tcgen05_partition:
	.zero		32
.L_0:


//--------------------- .nv.global                --------------------------
	.section	.nv.global,"aw",@nobits
.nv.global:
	.type		_ZN39_INTERNAL_0e101315_4_k_cu_0175721d_78294cute1_E,@object
	.size		_ZN39_INTERNAL_0e101315_4_k_cu_0175721d_78294cute1_E,(_ZN39_INTERNAL_0e101315_4_k_cu_0175721d_78294cuda3std3__45__cpo6cbeginE - _ZN39_INTERNAL_0e101315_4_k_cu_0175721d_78294cute1_E)
_ZN39_INTERNAL_0e101315_4_k_cu_0175721d_78294cute1_E:
	.zero		1
	.type		_ZN39_INTERNAL_0e101315_4_k_cu_0175721d_78294cuda3std3__45__cpo6cbeginE,@object
	.size		_ZN39_INTERNAL_0e101315_4_k_cu_0175721d_78294cuda3std3__45__cpo6cbeginE,(_ZN39_INTERNAL_0e101315_4_k_cu_0175721d_78294cuda3std3__48in_placeE - _ZN39_INTERNAL_0e101315_4_k_cu_0175721d_78294cuda3std3__45__cpo6cbeginE)
_ZN39_INTERNAL_0e101315_4_k_cu_0175721d_78294cuda3std3__45__cpo6cbeginE:
	.zero		1
	.type		_ZN39_INTERNAL_0e101315_4_k_cu_0175721d_78294cuda3std3__48in_placeE,@object
	.size		_ZN39_INTERNAL_0e101315_4_k_cu_0175721d_78294cuda3std3__48in_placeE,(_ZN39_INTERNAL_0e101315_4_k_cu_0175721d_78294cuda3std6ranges3__45__cpo9iter_moveE - _ZN39_INTERNAL_0e101315_4_k_cu_0175721d_78294cuda3std3__48in_placeE)
_ZN39_INTERNAL_0e101315_4_k_cu_0175721d_78294cuda3std3__48in_placeE:
	.zero		1
	.type		_ZN39_INTERNAL_0e101315_4_k_cu_0175721d_78294cuda3std6ranges3__45__cpo9iter_moveE,@object
	.size		_ZN39_INTERNAL_0e101315_4_k_cu_0175721d_78294cuda3std6ranges3__45__cpo9iter_moveE,(_ZN39_INTERNAL_0e101315_4_k_cu_0175721d_78294cuda3std3__45__cpo5beginE - _ZN39_INTERNAL_0e101315_4_k_cu_0175721d_78294cuda3std6ranges3__45__cpo9iter_moveE)
_ZN39_INTERNAL_0e101315_4_k_cu_0175721d_78294cuda3std6ranges3__45__cpo9iter_moveE:
	.zero		1
	.type		_ZN39_INTERNAL_0e101315_4_k_cu_0175721d_78294cuda3std3__45__cpo5beginE,@object
	.size		_ZN39_INTERNAL_0e101315_4_k_cu_0175721d_78294cuda3std3__45__cpo5beginE,(_ZN39_INTERNAL_0e101315_4_k_cu_0175721d_78294cuda3std3__441_GLOBAL__N__0e101315_4_k_cu_0175721d_78296ignoreE - _ZN39_INTERNAL_0e101315_4_k_cu_0175721d_78294cuda3std3__45__cpo5beginE)
_ZN39_INTERNAL_0e101315_4_k_cu_0175721d_78294cuda3std3__45__cpo5beginE:
	.zero		1
	.type		_ZN39_INTERNAL_0e101315_4_k_cu_0175721d_78294cuda3std3__441_GLOBAL__N__0e101315_4_k_cu_0175721d_78296ignoreE,@object
	.size		_ZN39_INTERNAL_0e101315_4_k_cu_0175721d_78294cuda3std3__441_GLOBAL__N__0e101315_4_k_cu_0175721d_78296ignoreE,(_ZN39_INTERNAL_0e101315_4_k_cu_0175721d_78294cute7productE - _ZN39_INTERNAL_0e101315_4_k_cu_0175721d_78294cuda3std3__441_GLOBAL__N__0e101315_4_k_cu_0175721d_78296ignoreE)
_ZN39_INTERNAL_0e101315_4_k_cu_0175721d_78294cuda3std3__441_GLOBAL__N__0e101315_4_k_cu_0175721d_78296ignoreE:
	.zero		1
	.type		_ZN39_INTERNAL_0e101315_4_k_cu_0175721d_78294cute7productE,@object
	.size		_ZN39_INTERNAL_0e101315_4_k_cu_0175721d_78294cute7productE,(_ZN39_INTERNAL_0e101315_4_k_cu_0175721d_78294cuda3std3__45__cpo3endE - _ZN39_INTERNAL_0e101315_4_k_cu_0175721d_78294cute7productE)
_ZN39_INTERNAL_0e101315_4_k_cu_0175721d_78294cute7productE:
	.zero		1
	.type		_ZN39_INTERNAL_0e101315_4_k_cu_0175721d_78294cuda3std3__45__cpo3endE,@object
	.size		_ZN39_INTERNAL_0e101315_4_k_cu_0175721d_78294cuda3std3__45__cpo3endE,(_ZN39_INTERNAL_0e101315_4_k_cu_0175721d_78294cuda3std3__419piecewise_constructE - _ZN39_INTERNAL_0e101315_4_k_cu_0175721d_78294cuda3std3__45__cpo3endE)
_ZN39_INTERNAL_0e101315_4_k_cu_0175721d_78294cuda3std3__45__cpo3endE:
	.zero		1
	.type		_ZN39_INTERNAL_0e101315_4_k_cu_0175721d_78294cuda3std3__419piecewise_constructE,@object
	.size		_ZN39_INTERNAL_0e101315_4_k_cu_0175721d_78294cuda3std3__419piecewise_constructE,(_ZN39_INTERNAL_0e101315_4_k_cu_0175721d_78294cuda3std3__45__cpo4cendE - _ZN39_INTERNAL_0e101315_4_k_cu_0175721d_78294cuda3std3__419piecewise_constructE)
_ZN39_INTERNAL_0e101315_4_k_cu_0175721d_78294cuda3std3__419piecewise_constructE:
	.zero		1
	.type		_ZN39_INTERNAL_0e101315_4_k_cu_0175721d_78294cuda3std3__45__cpo4cendE,@object
	.size		_ZN39_INTERNAL_0e101315_4_k_cu_0175721d_78294cuda3std3__45__cpo4cendE,(_ZN39_INTERNAL_0e101315_4_k_cu_0175721d_78294cuda3std6ranges3__45__cpo4swapE - _ZN39_INTERNAL_0e101315_4_k_cu_0175721d_78294cuda3std3__45__cpo4cendE)
_ZN39_INTERNAL_0e101315_4_k_cu_0175721d_78294cuda3std3__45__cpo4cendE:
	.zero		1
	.type		_ZN39_INTERNAL_0e101315_4_k_cu_0175721d_78294cuda3std6ranges3__45__cpo4swapE,@object
	.size		_ZN39_INTERNAL_0e101315_4_k_cu_0175721d_78294cuda3std6ranges3__45__cpo4swapE,(.L_10 - _ZN39_INTERNAL_0e101315_4_k_cu_0175721d_78294cuda3std6ranges3__45__cpo4swapE)
_ZN39_INTERNAL_0e101315_4_k_cu_0175721d_78294cuda3std6ranges3__45__cpo4swapE:
	.zero		1
.L_10:


//--------------------- .nv.constant0._ZN7cutlass13device_kernelINS_4gemm6kernel13GemmUniversalIN4cute5tupleIJiiiiEEENS1_10collective13CollectiveMmaINS1_35MainloopSm100TmaUmmaWarpSpecializedILi4ELi2ELi4ENS5_IJNS4_1CILi1EEESB_SB_EEEEENS5_IJNSA_ILi128EEESE_NSA_ILi64EEEEEENS_10bfloat16_tENS5_IJlSB_lEEESH_SI_NS4_8TiledMMAINS4_8MMA_AtomIJNS4_20SM100_MMA_F16BF16_SSISH_SH_fLi128ELi128ELNS4_4UMMA5MajorE0ELSN_0ELNSM_7ScaleInE0ELSO_0EEEEEENS4_6LayoutISC_NS5_IJNSA_ILi0EEESS_SS_EEEEENS5_IJNS4_10UnderscoreESV_SV_EEEEENS4_13SM90_TMA_LOADENS4_14ComposedLayoutINS4_7SwizzleILi3ELi4ELi3EEENS4_18smem_ptr_flag_bitsILi16EEENSR_INS5_IJNSA_ILi8EEESF_EEENS5_IJSF_SB_EEEEEEEvNS4_8identityESY_S18_vS19_EENS_8epilogue10collective18CollectiveEpilogueINS1B_23Sm100TmaWarpSpecializedILi4ELi2ELi32ELb1ELb0EEEJSG_NS5_IJNSR_ISE_SB_EENSR_INSA_ILi32EEESB_EEEEESH_SI_SH_SI_NS1B_6fusion15FusionCallbacksIS1F_NS1K_17LinearCombinationISH_fSH_fLNS_15FloatRoundStyleE2EEESG_S1J_JEEENS4_5SM1004TMEM4LOAD26SM100_TMEM_LOAD_32dp32b32xESY_NSZ_INS10_ILi2ELi4ELi3EEES13_NSR_INS5_IJS14_S1H_EEENS5_IJS1H_SB_EEEEEEENS4_39AutoVectorizingCopyWithAssumedAlignmentILi128EEENS4_14SM90_TMA_STOREES1Y_S20_S20_EEEvvEEEEvNT_6ParamsE --------------------------
	.section	.nv.constant0._ZN7cutlass13device_kernelINS_4gemm6kernel13GemmUniversalIN4cute5tupleIJiiiiEEENS1_10collective13CollectiveMmaINS1_35MainloopSm100TmaUmmaWarpSpecializedILi4ELi2ELi4ENS5_IJNS4_1CILi1EEESB_SB_EEEEENS5_IJNSA_ILi128EEESE_NSA_ILi64EEEEEENS_10bfloat16_tENS5_IJlSB_lEEESH_SI_NS4_8TiledMMAINS4_8MMA_AtomIJNS4_20SM100_MMA_F16BF16_SSISH_SH_fLi128ELi128ELNS4_4UMMA5MajorE0ELSN_0ELNSM_7ScaleInE0ELSO_0EEEEEENS4_6LayoutISC_NS5_IJNSA_ILi0EEESS_SS_EEEEENS5_IJNS4_10UnderscoreESV_SV_EEEEENS4_13SM90_TMA_LOADENS4_14ComposedLayoutINS4_7SwizzleILi3ELi4ELi3EEENS4_18smem_ptr_flag_bitsILi16EEENSR_INS5_IJNSA_ILi8EEESF_EEENS5_IJSF_SB_EEEEEEEvNS4_8identityESY_S18_vS19_EENS_8epilogue10collective18CollectiveEpilogueINS1B_23Sm100TmaWarpSpecializedILi4ELi2ELi32ELb1ELb0EEEJSG_NS5_IJNSR_ISE_SB_EENSR_INSA_ILi32EEESB_EEEEESH_SI_SH_SI_NS1B_6fusion15FusionCallbacksIS1F_NS1K_17LinearCombinationISH_fSH_fLNS_15FloatRoundStyleE2EEESG_S1J_JEEENS4_5SM1004TMEM4LOAD26SM100_TMEM_LOAD_32dp32b32xESY_NSZ_INS10_ILi2ELi4ELi3EEES13_NSR_INS5_IJS14_S1H_EEENS5_IJS1H_SB_EEEEEEENS4_39AutoVectorizingCopyWithAssumedAlignmentILi128EEENS4_14SM90_TMA_STOREES1Y_S20_S20_EEEvvEEEEvNT_6ParamsE,"a",@progbits
	.sectionflags	@""
	.align	4
.nv.constant0._ZN7cutlass13device_kernelINS_4gemm6kernel13GemmUniversalIN4cute5tupleIJiiiiEEENS1_10collective13CollectiveMmaINS1_35MainloopSm100TmaUmmaWarpSpecializedILi4ELi2ELi4ENS5_IJNS4_1CILi1EEESB_SB_EEEEENS5_IJNSA_ILi128EEESE_NSA_ILi64EEEEEENS_10bfloat16_tENS5_IJlSB_lEEESH_SI_NS4_8TiledMMAINS4_8MMA_AtomIJNS4_20SM100_MMA_F16BF16_SSISH_SH_fLi128ELi128ELNS4_4UMMA5MajorE0ELSN_0ELNSM_7ScaleInE0ELSO_0EEEEEENS4_6LayoutISC_NS5_IJNSA_ILi0EEESS_SS_EEEEENS5_IJNS4_10UnderscoreESV_SV_EEEEENS4_13SM90_TMA_LOADENS4_14ComposedLayoutINS4_7SwizzleILi3ELi4ELi3EEENS4_18smem_ptr_flag_bitsILi16EEENSR_INS5_IJNSA_ILi8EEESF_EEENS5_IJSF_SB_EEEEEEEvNS4_8identityESY_S18_vS19_EENS_8epilogue10collective18CollectiveEpilogueINS1B_23Sm100TmaWarpSpecializedILi4ELi2ELi32ELb1ELb0EEEJSG_NS5_IJNSR_ISE_SB_EENSR_INSA_ILi32EEESB_EEEEESH_SI_SH_SI_NS1B_6fusion15FusionCallbacksIS1F_NS1K_17LinearCombinationISH_fSH_fLNS_15FloatRoundStyleE2EEESG_S1J_JEEENS4_5SM1004TMEM4LOAD26SM100_TMEM_LOAD_32dp32b32xESY_NSZ_INS10_ILi2ELi4ELi3EEES13_NSR_INS5_IJS14_S1H_EEENS5_IJS1H_SB_EEEEEEENS4_39AutoVectorizingCopyWithAssumedAlignmentILi128EEENS4_14SM90_TMA_STOREES1Y_S20_S20_EEEvvEEEEvNT_6ParamsE:
	.zero		2944


//--------------------- SYMBOLS --------------------------

	.type		.nv.reservedSmem.offset0,@object
	.size		.nv.reservedSmem.offset0,0x4
	.type		.nv.reservedSmem.cap,@object
	.size		.nv.reservedSmem.cap,0x4
	.type		__assertfail,@function
